def matmul_kernel(
    a_ptr,
    b_ptr,
    c_ptr,
    M,
    N,
    K,
    stride_am,
    stride_ak,
    stride_bk,
    stride_bn,
    stride_cm,
    stride_cn,
    BLOCK_M: tl.constexpr,
    BLOCK_N: tl.constexpr,
    BLOCK_K: tl.constexpr,
    GROUP_M: tl.constexpr,
):
    pid = tl.program_id(axis=0)
    num_pid_m = tl.cdiv(M, BLOCK_M)
    num_pid_n = tl.cdiv(N, BLOCK_N)
    num_pid_in_group = GROUP_M * num_pid_n
    group_id = pid // num_pid_in_group
    first_pid_m = group_id * GROUP_M
    group_size_m = min(num_pid_m - first_pid_m, GROUP_M)
    pid_m = first_pid_m + ((pid % num_pid_in_group) % group_size_m)
    pid_n = (pid % num_pid_in_group) // group_size_m

    offs_am = (pid_m * BLOCK_M + tl.arange(0, BLOCK_M)) % M
    offs_bn = (pid_n * BLOCK_N + tl.arange(0, BLOCK_N)) % N
    offs_k = tl.arange(0, BLOCK_K)
    a_ptrs = a_ptr + offs_am[:, None] * stride_am + offs_k[None, :] * stride_ak
    b_ptrs = b_ptr + offs_k[:, None] * stride_bk + offs_bn[None, :] * stride_bn

    acc = tl.zeros((BLOCK_M, BLOCK_N), dtype=tl.float32)
    for kk in range(0, tl.cdiv(K, BLOCK_K)):
        a = tl.load(a_ptrs, mask=offs_k[None, :] < K - kk * BLOCK_K, other=0.0)
        b = tl.load(b_ptrs, mask=offs_k[:, None] < K - kk * BLOCK_K, other=0.0)
        acc = tl.dot(a, b, acc)
        a_ptrs += BLOCK_K * stride_ak
        b_ptrs += BLOCK_K * stride_bk

    c = acc.to(c_ptr.dtype.element_ty)
    offs_cm = pid_m * BLOCK_M + tl.arange(0, BLOCK_M)
    offs_cn = pid_n * BLOCK_N + tl.arange(0, BLOCK_N)
    c_ptrs = c_ptr + offs_cm[:, None] * stride_cm + offs_cn[None, :] * stride_cn
    mask = (offs_cm[:, None] < M) & (offs_cn[None, :] < N)
    tl.store(c_ptrs, c, mask=mask)

# config = {"BLOCK_K": 32, "BLOCK_M": 32, "BLOCK_N": 128, "GROUP_M": 8, "arch": "sm_80", "dtype": "bf16", "num_ctas": 1, "num_stages": 3, "num_warps": 4}
# arch = sm_80


// ===== COMPILED SASS (sm_80) =====

	.target	sm_80

	.elftype	@"ET_EXEC"


//--------------------- .note.nv.tkinfo           --------------------------
	.section	.note.nv.tkinfo,"",@"SHT_NOTE"
	.sectionflags	@"SHF_NOTE_NV_TKINFO"
	.tkinfo
        /*0018*/ 	.word	0x00000002
        /*0030*/ 	.string	""
        /*0030*/ 	.string	"ptxas"
        /*0030*/ 	.string	"Cuda compilation tools, release 13.0, V13.0.88"
        /*0030*/ 	.string	"Build cuda_13.0.r13.0/compiler.36424714_0"
        /*0030*/ 	.string	"-v  -suppress-debug-info  -lineinfo  -arch sm_80 "



//--------------------- .note.nv.cuinfo           --------------------------
	.section	.note.nv.cuinfo,"",@"SHT_NOTE"
	.sectionflags	@"SHF_NOTE_NV_CUINFO"
        /*0018*/ 	.short	0x0002
        /*001a*/ 	.short	0x0050
        /*001c*/ 	.short	0x0082
	.zero		2


//--------------------- .nv.info                  --------------------------
	.section	.nv.info,"",@"SHT_CUDA_INFO"
	.align	4


	//----- nvinfo : EIATTR_REGCOUNT
	.align		4
        /*0000*/ 	.byte	0x04, 0x2f
        /*0002*/ 	.short	(.L_1 - .L_0)
	.align		4
.L_0:
        /*0004*/ 	.word	index@(matmul_kernel)
        /*0008*/ 	.word	0x000000fe


	//----- nvinfo : EIATTR_FRAME_SIZE
	.align		4
.L_1:
        /*000c*/ 	.byte	0x04, 0x11
        /*000e*/ 	.short	(.L_3 - .L_2)
	.align		4
.L_2:
        /*0010*/ 	.word	index@(matmul_kernel)
        /*0014*/ 	.word	0x00000000


	//----- nvinfo : EIATTR_MIN_STACK_SIZE
	.align		4
.L_3:
        /*0018*/ 	.byte	0x04, 0x12
        /*001a*/ 	.short	(.L_5 - .L_4)
	.align		4
.L_4:
        /*001c*/ 	.word	index@(matmul_kernel)
        /*0020*/ 	.word	0x00000000
.L_5:


//--------------------- .nv.info.matmul_kernel    --------------------------
	.section	.nv.info.matmul_kernel,"",@"SHT_CUDA_INFO"
	.sectionflags	@""
	.align	4


	//----- nvinfo : EIATTR_CUDA_API_VERSION
	.align		4
        /*0000*/ 	.byte	0x04, 0x37
        /*0002*/ 	.short	(.L_7 - .L_6)
.L_6:
        /*0004*/ 	.word	0x00000082


	//----- nvinfo : EIATTR_SW2861232_WAR
	.align		4
.L_7:
        /*0008*/ 	.byte	0x01, 0x35
	.zero		2


	//----- nvinfo : EIATTR_PARAM_CBANK
	.align		4
        /*000c*/ 	.byte	0x04, 0x0a
        /*000e*/ 	.short	(.L_9 - .L_8)
	.align		4
.L_8:
        /*0010*/ 	.word	index@(.nv.constant0.matmul_kernel)
        /*0014*/ 	.short	0x0160
        /*0016*/ 	.short	0x0050


	//----- nvinfo : EIATTR_CBANK_PARAM_SIZE
	.align		4
.L_9:
        /*0018*/ 	.byte	0x03, 0x19
        /*001a*/ 	.short	0x0050


	//----- nvinfo : EIATTR_KPARAM_INFO
	.align		4
        /*001c*/ 	.byte	0x04, 0x17
        /*001e*/ 	.short	(.L_11 - .L_10)
.L_10:
        /*0020*/ 	.word	0x00000000
        /*0024*/ 	.short	0x000d
        /*0026*/ 	.short	0x0048
        /*0028*/ 	.byte	0x00, 0xf4, 0x21, 0x00


	//----- nvinfo : EIATTR_KPARAM_INFO
	.align		4
.L_11:
        /*002c*/ 	.byte	0x04, 0x17
        /*002e*/ 	.short	(.L_13 - .L_12)
.L_12:
        /*0030*/ 	.word	0x00000000
        /*0034*/ 	.short	0x000c
        /*0036*/ 	.short	0x0040
        /*0038*/ 	.byte	0x00, 0xf4, 0x21, 0x00


	//----- nvinfo : EIATTR_KPARAM_INFO
	.align		4
.L_13:
        /*003c*/ 	.byte	0x04, 0x17
        /*003e*/ 	.short	(.L_15 - .L_14)
.L_14:
        /*0040*/ 	.word	0x00000000
        /*0044*/ 	.short	0x000b
        /*0046*/ 	.short	0x0038
        /*0048*/ 	.byte	0x00, 0xf0, 0x11, 0x00


	//----- nvinfo : EIATTR_KPARAM_INFO
	.align		4
.L_15:
        /*004c*/ 	.byte	0x04, 0x17
        /*004e*/ 	.short	(.L_17 - .L_16)
.L_16:
        /*0050*/ 	.word	0x00000000
        /*0054*/ 	.short	0x000a
        /*0056*/ 	.short	0x0034
        /*0058*/ 	.byte	0x00, 0xf0, 0x11, 0x00


	//----- nvinfo : EIATTR_KPARAM_INFO
	.align		4
.L_17:
        /*005c*/ 	.byte	0x04, 0x17
        /*005e*/ 	.short	(.L_19 - .L_18)
.L_18:
        /*0060*/ 	.word	0x00000000
        /*0064*/ 	.short	0x0009
        /*0066*/ 	.short	0x0030
        /*0068*/ 	.byte	0x00, 0xf0, 0x11, 0x00


	//----- nvinfo : EIATTR_KPARAM_INFO
	.align		4
.L_19:
        /*006c*/ 	.byte	0x04, 0x17
        /*006e*/ 	.short	(.L_21 - .L_20)
.L_20:
        /*0070*/ 	.word	0x00000000
        /*0074*/ 	.short	0x0008
        /*0076*/ 	.short	0x002c
        /*0078*/ 	.byte	0x00, 0xf0, 0x11, 0x00


	//----- nvinfo : EIATTR_KPARAM_INFO
	.align		4
.L_21:
        /*007c*/ 	.byte	0x04, 0x17
        /*007e*/ 	.short	(.L_23 - .L_22)
.L_22:
        /*0080*/ 	.word	0x00000000
        /*0084*/ 	.short	0x0007
        /*0086*/ 	.short	0x0028
        /*0088*/ 	.byte	0x00, 0xf0, 0x11, 0x00


	//----- nvinfo : EIATTR_KPARAM_INFO
	.align		4
.L_23:
        /*008c*/ 	.byte	0x04, 0x17
        /*008e*/ 	.short	(.L_25 - .L_24)
.L_24:
        /*0090*/ 	.word	0x00000000
        /*0094*/ 	.short	0x0006
        /*0096*/ 	.short	0x0024
        /*0098*/ 	.byte	0x00, 0xf0, 0x11, 0x00


	//----- nvinfo : EIATTR_KPARAM_INFO
	.align		4
.L_25:
        /*009c*/ 	.byte	0x04, 0x17
        /*009e*/ 	.short	(.L_27 - .L_26)
.L_26:
        /*00a0*/ 	.word	0x00000000
        /*00a4*/ 	.short	0x0005
        /*00a6*/ 	.short	0x0020
        /*00a8*/ 	.byte	0x00, 0xf0, 0x11, 0x00


	//----- nvinfo : EIATTR_KPARAM_INFO
	.align		4
.L_27:
        /*00ac*/ 	.byte	0x04, 0x17
        /*00ae*/ 	.short	(.L_29 - .L_28)
.L_28:
        /*00b0*/ 	.word	0x00000000
        /*00b4*/ 	.short	0x0004
        /*00b6*/ 	.short	0x001c
        /*00b8*/ 	.byte	0x00, 0xf0, 0x11, 0x00


	//----- nvinfo : EIATTR_KPARAM_INFO
	.align		4
.L_29:
        /*00bc*/ 	.byte	0x04, 0x17
        /*00be*/ 	.short	(.L_31 - .L_30)
.L_30:
        /*00c0*/ 	.word	0x00000000
        /*00c4*/ 	.short	0x0003
        /*00c6*/ 	.short	0x0018
        /*00c8*/ 	.byte	0x00, 0xf0, 0x11, 0x00


	//----- nvinfo : EIATTR_KPARAM_INFO
	.align		4
.L_31:
        /*00cc*/ 	.byte	0x04, 0x17
        /*00ce*/ 	.short	(.L_33 - .L_32)
.L_32:
        /*00d0*/ 	.word	0x00000000
        /*00d4*/ 	.short	0x0002
        /*00d6*/ 	.short	0x0010
        /*00d8*/ 	.byte	0x00, 0xf4, 0x21, 0x00


	//----- nvinfo : EIATTR_KPARAM_INFO
	.align		4
.L_33:
        /*00dc*/ 	.byte	0x04, 0x17
        /*00de*/ 	.short	(.L_35 - .L_34)
.L_34:
        /*00e0*/ 	.word	0x00000000
        /*00e4*/ 	.short	0x0001
        /*00e6*/ 	.short	0x0008
        /*00e8*/ 	.byte	0x00, 0xf4, 0x21, 0x00


	//----- nvinfo : EIATTR_KPARAM_INFO
	.align		4
.L_35:
        /*00ec*/ 	.byte	0x04, 0x17
        /*00ee*/ 	.short	(.L_37 - .L_36)
.L_36:
        /*00f0*/ 	.word	0x00000000
        /*00f4*/ 	.short	0x0000
        /*00f6*/ 	.short	0x0000
        /*00f8*/ 	.byte	0x00, 0xf4, 0x21, 0x00


	//----- nvinfo : EIATTR_MAXREG_COUNT
	.align		4
.L_37:
        /*00fc*/ 	.byte	0x03, 0x1b
        /*00fe*/ 	.short	0x00ff


	//----- nvinfo : EIATTR_NUM_BARRIERS
	.align		4
        /*0100*/ 	.byte	0x02, 0x4c
        /*0102*/ 	.byte	0x01
	.zero		1


	//----- nvinfo : EIATTR_MERCURY_ISA_VERSION
	.align		4
        /*0104*/ 	.byte	0x03, 0x5f
        /*0106*/ 	.short	0x0000


	//----- nvinfo : EIATTR_EXIT_INSTR_OFFSETS
	.align		4
        /*0108*/ 	.byte	0x04, 0x1c
        /*010a*/ 	.short	(.L_39 - .L_38)


	//   ....[0]....
.L_38:
        /*010c*/ 	.word	0x00004720


	//   ....[1]....
        /*0110*/ 	.word	0x00004750


	//----- nvinfo : EIATTR_REQNTID
	.align		4
.L_39:
        /*0114*/ 	.byte	0x04, 0x10
        /*0116*/ 	.short	(.L_41 - .L_40)
.L_40:
        /*0118*/ 	.word	0x00000080
        /*011c*/ 	.word	0x00000001
        /*0120*/ 	.word	0x00000001
.L_41:


//--------------------- .nv.callgraph             --------------------------
	.section	.nv.callgraph,"",@"SHT_CUDA_CALLGRAPH"
	.align	4
	.sectionentsize	8
	.align		4
        /*0000*/ 	.word	0x00000000
	.align		4
        /*0004*/ 	.word	0xffffffff
	.align		4
        /*0008*/ 	.word	0x00000000
	.align		4
        /*000c*/ 	.word	0xfffffffe
	.align		4
        /*0010*/ 	.word	0x00000000
	.align		4
        /*0014*/ 	.word	0xfffffffd
	.align		4
        /*0018*/ 	.word	0x00000000
	.align		4
        /*001c*/ 	.word	0xfffffffc


//--------------------- .nv.rel.action            --------------------------
	.section	.nv.rel.action,"",@"SHT_CUDA_RELOCINFO"
	.align	8
	.sectionentsize	8
        /*0000*/ 	.byte	0x73, 0x00, 0x00, 0x00, 0x00, 0x00, 0x00, 0x00, 0x00, 0x00, 0x00, 0x11, 0x25, 0x00, 0x05, 0x36


//--------------------- .nv.constant0.matmul_kernel --------------------------
	.section	.nv.constant0.matmul_kernel,"a",@progbits
	.sectionflags	@""
	.align	4
.nv.constant0.matmul_kernel:
	.zero		432


//--------------------- .text.matmul_kernel       --------------------------
	.section	.text.matmul_kernel,"ax",@progbits
	.sectioninfo	@"SHI_REGISTERS=254"
	.align	128
        .global         matmul_kernel
        .type           matmul_kernel,@function
        .size           matmul_kernel,(.L_x_4 - matmul_kernel)
        .other          matmul_kernel,@"STO_CUDA_ENTRY STV_DEFAULT"
matmul_kernel:
.text.matmul_kernel:
[----:B------:R-:W-:Y:S02]  /*0000*/  IMAD.MOV.U32 R1, RZ, RZ, c[0x0][0x28] ;  /* 0x00000a00ff017624 */ /* 0x000fe400078e00ff */
[----:B------:R-:W-:Y:S01]  /*0010*/  IMAD.MOV.U32 R0, RZ, RZ, c[0x0][0x17c] ;  /* 0x00005f00ff007624 */ /* 0x000fe200078e00ff */
[----:B------:R-:W0:Y:S01]  /*0020*/  S2R R5, SR_CTAID.X ;  /* 0x0000000000057919 */ /* 0x000e220000002500 */
[----:B------:R-:W-:Y:S01]  /*0030*/  IMAD.MOV.U32 R180, RZ, RZ, c[0x0][0x180] ;  /* 0x00006000ffb47624 */ /* 0x000fe200078e00ff */
[----:B------:R-:W-:Y:S02]  /*0040*/  ULDC UR4, c[0x0][0x180] ;  /* 0x0000600000047ab9 */ /* 0x000fe40000000800 */
[----:B------:R-:W-:Y:S01]  /*0050*/  IADD3 R0, R0, 0x7f, RZ ;  /* 0x0000007f00007810 */ /* 0x000fe20007ffe0ff */
[----:B------:R-:W-:Y:S01]  /*0060*/  ULDC.64 UR6, c[0x0][0x118] ;  /* 0x0000460000067ab9 */ /* 0x000fe20000000a00 */
[----:B------:R-:W-:Y:S02]  /*0070*/  IADD3 R180, R180, 0x1f, RZ ;  /* 0x0000001fb4b47810 */ /* 0x000fe40007ffe0ff */
[----:B------:R-:W-:-:S04]  /*0080*/  SHF.R.S32.HI R3, RZ, 0x1f, R0 ;  /* 0x0000001fff037819 */ /* 0x000fc80000011400 */
[----:B------:R-:W-:-:S04]  /*0090*/  LEA.HI R3, R3, R0, RZ, 0x7 ;  /* 0x0000000003037211 */ /* 0x000fc800078f38ff */
[----:B------:R-:W-:-:S05]  /*00a0*/  SHF.R.S32.HI R3, RZ, 0x7, R3 ;  /* 0x00000007ff037819 */ /* 0x000fca0000011403 */
[----:B------:R-:W-:Y:S01]  /*00b0*/  IMAD.SHL.U32 R4, R3, 0x8, RZ ;  /* 0x0000000803047824 */ /* 0x000fe200078e00ff */
[----:B0-----:R-:W-:-:S04]  /*00c0*/  IABS R8, R5 ;  /* 0x0000000500087213 */ /* 0x001fc80000000000 */
[-C--:B------:R-:W-:Y:S02]  /*00d0*/  IABS R7, R4.reuse ;  /* 0x0000000400077213 */ /* 0x080fe40000000000 */
[----:B------:R-:W-:Y:S02]  /*00e0*/  IABS R10, R4 ;  /* 0x00000004000a7213 */ /* 0x000fe40000000000 */
[----:B------:R-:W0:Y:S08]  /*00f0*/  I2F.RP R0, R7 ;  /* 0x0000000700007306 */ /* 0x000e300000209400 */
[----:B0-----:R-:W0:Y:S02]  /*0100*/  MUFU.RCP R0, R0 ;  /* 0x0000000000007308 */ /* 0x001e240000001000 */
[----:B0-----:R-:W-:Y:S01]  /*0110*/  IADD3 R2, R0, 0xffffffe, RZ ;  /* 0x0ffffffe00027810 */ /* 0x001fe20007ffe0ff */
[----:B------:R-:W-:-:S05]  /*0120*/  IMAD.MOV R0, RZ, RZ, -R10 ;  /* 0x000000ffff007224 */ /* 0x000fca00078e0a0a */
[----:B------:R0:W1:Y:S02]  /*0130*/  F2I.FTZ.U32.TRUNC.NTZ R3, R2 ;  /* 0x0000000200037305 */ /* 0x000064000021f000 */
[----:B0-----:R-:W-:Y:S02]  /*0140*/  IMAD.MOV.U32 R2, RZ, RZ, RZ ;  /* 0x000000ffff027224 */ /* 0x001fe400078e00ff */
[----:B-1----:R-:W-:-:S04]  /*0150*/  IMAD.MOV R6, RZ, RZ, -R3 ;  /* 0x000000ffff067224 */ /* 0x002fc800078e0a03 */
[----:B------:R-:W-:Y:S02]  /*0160*/  IMAD R9, R6, R7, RZ ;  /* 0x0000000706097224 */ /* 0x000fe400078e02ff */
[----:B------:R-:W-:Y:S02]  /*0170*/  IMAD.MOV.U32 R6, RZ, RZ, R8 ;  /* 0x000000ffff067224 */ /* 0x000fe400078e0008 */
[----:B------:R-:W-:-:S06]  /*0180*/  IMAD.HI.U32 R3, R3, R9, R2 ;  /* 0x0000000903037227 */ /* 0x000fcc00078e0002 */
[----:B------:R-:W-:-:S04]  /*0190*/  IMAD.HI.U32 R3, R3, R6, RZ ;  /* 0x0000000603037227 */ /* 0x000fc800078e00ff */
[----:B------:R-:W-:-:S05]  /*01a0*/  IMAD R0, R3, R0, R6 ;  /* 0x0000000003007224 */ /* 0x000fca00078e0206 */
[----:B------:R-:W-:-:S13]  /*01b0*/  ISETP.GT.U32.AND P1, PT, R7, R0, PT ;  /* 0x000000000700720c */ /* 0x000fda0003f24070 */
[----:B------:R-:W-:Y:S01]  /*01c0*/  @!P1 IMAD.IADD R0, R0, 0x1, -R7 ;  /* 0x0000000100009824 */ /* 0x000fe200078e0a07 */
[----:B------:R-:W-:Y:S02]  /*01d0*/  @!P1 IADD3 R3, R3, 0x1, RZ ;  /* 0x0000000103039810 */ /* 0x000fe40007ffe0ff */
[----:B------:R-:W-:Y:S02]  /*01e0*/  ISETP.NE.AND P1, PT, R4, RZ, PT ;  /* 0x000000ff0400720c */ /* 0x000fe40003f25270 */
[----:B------:R-:W-:Y:S02]  /*01f0*/  ISETP.GE.U32.AND P0, PT, R0, R7, PT ;  /* 0x000000070000720c */ /* 0x000fe40003f06070 */
[----:B------:R-:W-:-:S04]  /*0200*/  LOP3.LUT R0, R5, R4, RZ, 0x3c, !PT ;  /* 0x0000000405007212 */ /* 0x000fc800078e3cff */
[----:B------:R-:W-:Y:S01]  /*0210*/  ISETP.GE.AND P2, PT, R0, RZ, PT ;  /* 0x000000ff0000720c */ /* 0x000fe20003f46270 */
[----:B------:R-:W-:-:S05]  /*0220*/  IMAD.MOV.U32 R0, RZ, RZ, 0x1f ;  /* 0x0000001fff007424 */ /* 0x000fca00078e00ff */
[----:B------:R-:W-:Y:S02]  /*0230*/  IADD3 R0, R0, c[0x0][0x178], RZ ;  /* 0x00005e0000007a10 */ /* 0x000fe40007ffe0ff */
[----:B------:R-:W-:-:S05]  /*0240*/  @P0 IADD3 R3, R3, 0x1, RZ ;  /* 0x0000000103030810 */ /* 0x000fca0007ffe0ff */
[----:B------:R-:W-:Y:S01]  /*0250*/  IMAD.MOV.U32 R2, RZ, RZ, R3 ;  /* 0x000000ffff027224 */ /* 0x000fe200078e0003 */
[----:B------:R-:W-:-:S03]  /*0260*/  SHF.R.S32.HI R3, RZ, 0x1f, R0 ;  /* 0x0000001fff037819 */ /* 0x000fc60000011400 */
[----:B------:R-:W-:Y:S01]  /*0270*/  @!P2 IMAD.MOV R2, RZ, RZ, -R2 ;  /* 0x000000ffff02a224 */ /* 0x000fe200078e0a02 */
[----:B------:R-:W-:Y:S02]  /*0280*/  @!P1 LOP3.LUT R2, RZ, R4, RZ, 0x33, !PT ;  /* 0x00000004ff029212 */ /* 0x000fe400078e33ff */
[----:B------:R-:W-:-:S03]  /*0290*/  LEA.HI R3, R3, R0, RZ, 0x5 ;  /* 0x0000000003037211 */ /* 0x000fc600078f28ff */
[----:B------:R-:W-:Y:S02]  /*02a0*/  IMAD.SHL.U32 R44, R2, 0x8, RZ ;  /* 0x00000008022c7824 */ /* 0x000fe400078e00ff */
[----:B------:R-:W-:-:S03]  /*02b0*/  IMAD.MOV R2, RZ, RZ, -R2 ;  /* 0x000000ffff027224 */ /* 0x000fc600078e0a02 */
[----:B------:R-:W-:Y:S01]  /*02c0*/  LEA.HI.SX32 R3, R3, -R44, 0x1b ;  /* 0x8000002c03037211 */ /* 0x000fe200078fdaff */
[----:B------:R-:W-:-:S03]  /*02d0*/  IMAD R4, R4, R2, R5 ;  /* 0x0000000204047224 */ /* 0x000fc600078e0205 */
[----:B------:R-:W-:Y:S02]  /*02e0*/  IMNMX R11, R3, 0x8, PT ;  /* 0x00000008030b7817 */ /* 0x000fe40003800200 */
[----:B------:R-:W-:Y:S02]  /*02f0*/  IABS R9, R4 ;  /* 0x0000000400097213 */ /* 0x000fe40000000000 */
[----:B------:R-:W-:-:S04]  /*0300*/  IABS R7, R11 ;  /* 0x0000000b00077213 */ /* 0x000fc80000000000 */
[----:B------:R-:W0:Y:S08]  /*0310*/  I2F.RP R0, R7 ;  /* 0x0000000700007306 */ /* 0x000e300000209400 */
[----:B0-----:R-:W0:Y:S02]  /*0320*/  MUFU.RCP R0, R0 ;  /* 0x0000000000007308 */ /* 0x001e240000001000 */
[----:B0-----:R-:W-:-:S06]  /*0330*/  IADD3 R3, R0, 0xffffffe, RZ ;  /* 0x0ffffffe00037810 */ /* 0x001fcc0007ffe0ff */
[----:B------:R-:W0:Y:S02]  /*0340*/  F2I.FTZ.U32.TRUNC.NTZ R3, R3 ;  /* 0x0000000300037305 */ /* 0x000e24000021f000 */
[----:B0-----:R-:W-:-:S04]  /*0350*/  IMAD.MOV R6, RZ, RZ, -R3 ;  /* 0x000000ffff067224 */ /* 0x001fc800078e0a03 */
[----:B------:R-:W-:Y:S01]  /*0360*/  IMAD.MOV.U32 R2, RZ, RZ, R6 ;  /* 0x000000ffff027224 */ /* 0x000fe200078e0006 */
[----:B------:R-:W-:-:S03]  /*0370*/  IABS R6, R11 ;  /* 0x0000000b00067213 */ /* 0x000fc60000000000 */
[----:B------:R-:W-:Y:S02]  /*0380*/  IMAD R5, R2, R7, RZ ;  /* 0x0000000702057224 */ /* 0x000fe400078e02ff */
[----:B------:R-:W-:Y:S02]  /*0390*/  IMAD.MOV.U32 R2, RZ, RZ, RZ ;  /* 0x000000ffff027224 */ /* 0x000fe400078e00ff */
[----:B------:R-:W-:Y:S02]  /*03a0*/  IMAD.MOV R0, RZ, RZ, -R6 ;  /* 0x000000ffff007224 */ /* 0x000fe400078e0a06 */
        /* <DEDUP_REMOVED lines=9> */
[----:B------:R-:W-:Y:S02]  /*0440*/  ISETP.GE.AND P2, PT, R0, RZ, PT ;  /* 0x000000ff0000720c */ /* 0x000fe40003f46270 */
[----:B------:R-:W0:Y:S05]  /*0450*/  S2R R0, SR_TID.X ;  /* 0x0000000000007919 */ /* 0x000e2a0000002100 */
[----:B------:R-:W-:Y:S02]  /*0460*/  @P0 IADD3 R2, R2, 0x1, RZ ;  /* 0x0000000102020810 */ /* 0x000fe40007ffe0ff */
[----:B------:R-:W-:-:S03]  /*0470*/  ISETP.GT.AND P0, PT, R180, 0x1f, PT ;  /* 0x0000001fb400780c */ /* 0x000fc60003f04270 */
[----:B------:R-:W-:-:S04]  /*0480*/  IMAD.MOV.U32 R8, RZ, RZ, R2 ;  /* 0x000000ffff087224 */ /* 0x000fc800078e0002 */
[----:B------:R-:W-:Y:S01]  /*0490*/  @!P2 IMAD.MOV R8, RZ, RZ, -R8 ;  /* 0x000000ffff08a224 */ /* 0x000fe200078e0a08 */
[----:B------:R-:W-:-:S05]  /*04a0*/  @!P1 LOP3.LUT R8, RZ, R11, RZ, 0x33, !PT ;  /* 0x0000000bff089212 */ /* 0x000fca00078e33ff */
[----:B------:R-:W-:Y:S02]  /*04b0*/  IMAD.MOV R2, RZ, RZ, -R8 ;  /* 0x000000ffff027224 */ /* 0x000fe400078e0a08 */
[----:B------:R-:W-:Y:S02]  /*04c0*/  IMAD.SHL.U32 R19, R8, 0x80, RZ ;  /* 0x0000008008137824 */ /* 0x000fe400078e00ff */
[----:B------:R-:W-:Y:S01]  /*04d0*/  IMAD R2, R11, R2, R4 ;  /* 0x000000020b027224 */ /* 0x000fe200078e0204 */
[----:B0-----:R-:W-:Y:S02]  /*04e0*/  SHF.R.U32.HI R3, RZ, 0x5, R0 ;  /* 0x00000005ff037819 */ /* 0x001fe40000011600 */
[----:B------:R-:W-:Y:S01]  /*04f0*/  LOP3.LUT R100, R0, 0x60, RZ, 0xc0, !PT ;  /* 0x0000006000647812 */ /* 0x000fe200078ec0ff */
[----:B------:R-:W-:Y:S01]  /*0500*/  IMAD.IADD R44, R44, 0x1, R2 ;  /* 0x000000012c2c7824 */ /* 0x000fe200078e0202 */
[----:B------:R-:W-:Y:S02]  /*0510*/  SGXT.U32 R2, R3, 0x2 ;  /* 0x000000020302781a */ /* 0x000fe40000000000 */
[----:B------:R-:W-:-:S02]  /*0520*/  LOP3.LUT R3, R0, 0x1f, RZ, 0xc0, !PT ;  /* 0x0000001f00037812 */ /* 0x000fc400078ec0ff */
[C---:B------:R-:W-:Y:S02]  /*0530*/  LOP3.LUT R11, R19.reuse, R2, RZ, 0xfc, !PT ;  /* 0x00000002130b7212 */ /* 0x040fe400078efcff */
[C-C-:B------:R-:W-:Y:S01]  /*0540*/  LOP3.LUT R12, R19.reuse, 0x4, R2.reuse, 0xfe, !PT ;  /* 0x00000004130c7812 */ /* 0x140fe200078efe02 */
[----:B------:R-:W-:Y:S01]  /*0550*/  IMAD R43, R44, 0x20, R3 ;  /* 0x000000202c2b7824 */ /* 0x000fe200078e0203 */
[C-C-:B------:R-:W-:Y:S02]  /*0560*/  LOP3.LUT R13, R19.reuse, 0x8, R2.reuse, 0xfe, !PT ;  /* 0x00000008130d7812 */ /* 0x140fe400078efe02 */
[C-C-:B------:R-:W-:Y:S02]  /*0570*/  LOP3.LUT R14, R19.reuse, 0xc, R2.reuse, 0xfe, !PT ;  /* 0x0000000c130e7812 */ /* 0x140fe400078efe02 */
[C-C-:B------:R-:W-:Y:S02]  /*0580*/  LOP3.LUT R15, R19.reuse, 0x10, R2.reuse, 0xfe, !PT ;  /* 0x00000010130f7812 */ /* 0x140fe400078efe02 */
[----:B------:R-:W-:-:S02]  /*0590*/  LOP3.LUT R16, R19, 0x14, R2, 0xfe, !PT ;  /* 0x0000001413107812 */ /* 0x000fc400078efe02 */
[C-C-:B------:R-:W-:Y:S02]  /*05a0*/  LOP3.LUT R17, R19.reuse, 0x18, R2.reuse, 0xfe, !PT ;  /* 0x0000001813117812 */ /* 0x140fe400078efe02 */
[----:B------:R-:W-:Y:S02]  /*05b0*/  LOP3.LUT R18, R19, 0x1c, R2, 0xfe, !PT ;  /* 0x0000001c13127812 */ /* 0x000fe400078efe02 */
[C---:B------:R-:W-:Y:S02]  /*05c0*/  LOP3.LUT R4, R2.reuse, 0x4, RZ, 0xfc, !PT ;  /* 0x0000000402047812 */ /* 0x040fe400078efcff */
[C---:B------:R-:W-:Y:S02]  /*05d0*/  LOP3.LUT R5, R2.reuse, 0x8, RZ, 0xfc, !PT ;  /* 0x0000000802057812 */ /* 0x040fe400078efcff */
[C---:B------:R-:W-:Y:S02]  /*05e0*/  LOP3.LUT R6, R2.reuse, 0xc, RZ, 0xfc, !PT ;  /* 0x0000000c02067812 */ /* 0x040fe400078efcff */
[----:B------:R-:W-:-:S02]  /*05f0*/  LOP3.LUT R7, R2, 0x10, RZ, 0xfc, !PT ;  /* 0x0000001002077812 */ /* 0x000fc400078efcff */
[C---:B------:R-:W-:Y:S02]  /*0600*/  LOP3.LUT R8, R2.reuse, 0x14, RZ, 0xfc, !PT ;  /* 0x0000001402087812 */ /* 0x040fe400078efcff */
[C---:B------:R-:W-:Y:S02]  /*0610*/  LOP3.LUT R9, R2.reuse, 0x18, RZ, 0xfc, !PT ;  /* 0x0000001802097812 */ /* 0x040fe400078efcff */
[----:B------:R-:W-:Y:S02]  /*0620*/  LOP3.LUT R10, R2, 0x1c, RZ, 0xfc, !PT ;  /* 0x0000001c020a7812 */ /* 0x000fe400078efcff */
[C---:B------:R-:W-:Y:S02]  /*0630*/  LOP3.LUT R19, R11.reuse, 0x20, RZ, 0xfc, !PT ;  /* 0x000000200b137812 */ /* 0x040fe400078efcff */
[C---:B------:R-:W-:Y:S02]  /*0640*/  LOP3.LUT R20, R11.reuse, 0x24, RZ, 0xfc, !PT ;  /* 0x000000240b147812 */ /* 0x040fe400078efcff */
[----:B------:R-:W-:-:S02]  /*0650*/  LOP3.LUT R21, R11, 0x28, RZ, 0xfc, !PT ;  /* 0x000000280b157812 */ /* 0x000fc400078efcff */
[C---:B------:R-:W-:Y:S02]  /*0660*/  LOP3.LUT R22, R11.reuse, 0x2c, RZ, 0xfc, !PT ;  /* 0x0000002c0b167812 */ /* 0x040fe400078efcff */
[C---:B------:R-:W-:Y:S02]  /*0670*/  LOP3.LUT R23, R11.reuse, 0x30, RZ, 0xfc, !PT ;  /* 0x000000300b177812 */ /* 0x040fe400078efcff */
[C---:B------:R-:W-:Y:S02]  /*0680*/  LOP3.LUT R24, R11.reuse, 0x34, RZ, 0xfc, !PT ;  /* 0x000000340b187812 */ /* 0x040fe400078efcff */
        /* <DEDUP_REMOVED lines=17> */
[----:B------:R-:W-:Y:S01]  /*07a0*/  LOP3.LUT R42, R11, 0x7c, RZ, 0xfc, !PT ;  /* 0x0000007c0b2a7812 */ /* 0x000fe200078efcff */
[----:B------:R-:W-:Y:S05]  /*07b0*/  @P0 BRA `(.L_x_0) ;  /* 0x000000c000000947 */ /* 0x000fea0003800000 */
[----:B------:R-:W-:Y:S01]  /*07c0*/  IMAD.SHL.U32 R100, R100, 0x10, RZ ;  /* 0x0000001064647824 */ /* 0x000fe200078e00ff */
[----:B------:R-:W-:Y:S01]  /*07d0*/  CS2R R76, SRZ ;  /* 0x00000000004c7805 */ /* 0x000fe2000001ff00 */
[C---:B------:R-:W-:Y:S01]  /*07e0*/  IMAD.SHL.U32 R101, R0.reuse, 0x40, RZ ;  /* 0x0000004000657824 */ /* 0x040fe200078e00ff */
[----:B------:R-:W-:Y:S01]  /*07f0*/  CS2R R8, SRZ ;  /* 0x0000000000087805 */ /* 0x000fe2000001ff00 */
[----:B------:R-:W-:Y:S01]  /*0800*/  IMAD.SHL.U32 R102, R0, 0x8, RZ ;  /* 0x0000000800667824 */ /* 0x000fe200078e00ff */
[----:B------:R-:W-:Y:S01]  /*0810*/  CS2R R64, SRZ ;  /* 0x0000000000407805 */ /* 0x000fe2000001ff00 */
[----:B------:R-:W-:Y:S01]  /*0820*/  CS2R R6, SRZ ;  /* 0x0000000000067805 */ /* 0x000fe2000001ff00 */
[----:B------:R-:W-:Y:S01]  /*0830*/  CS2R R78, SRZ ;  /* 0x00000000004e7805 */ /* 0x000fe2000001ff00 */
[----:B------:R-:W-:Y:S01]  /*0840*/  CS2R R4, SRZ ;  /* 0x0000000000047805 */ /* 0x000fe2000001ff00 */
[----:B------:R-:W-:Y:S01]  /*0850*/  CS2R R66, SRZ ;  /* 0x0000000000427805 */ /* 0x000fe2000001ff00 */
[----:B------:R-:W-:Y:S01]  /*0860*/  CS2R R2, SRZ ;  /* 0x0000000000027805 */ /* 0x000fe2000001ff00 */
[----:B------:R-:W-:Y:S05]  /*0870*/  BRA `(.L_x_1) ;  /* 0x0000315000007947 */ /* 0x000fea0003800000 */
.L_x_0:
[----:B------:R-:W-:Y:S01]  /*0880*/  IABS R80, c[0x0][0x17c] ;  /* 0x00005f0000507a13 */ /* 0x000fe20000000000 */
[C---:B------:R-:W-:Y:S01]  /*0890*/  IMAD.SHL.U32 R101, R0.reuse, 0x40, RZ ;  /* 0x0000004000657824 */ /* 0x040fe200078e00ff */
[----:B------:R-:W-:Y:S01]  /*08a0*/  IABS R84, c[0x0][0x178] ;  /* 0x00005e0000547a13 */ /* 0x000fe20000000000 */
[C---:B------:R-:W-:Y:S01]  /*08b0*/  IMAD.SHL.U32 R102, R0.reuse, 0x8, RZ ;  /* 0x0000000800667824 */ /* 0x040fe200078e00ff */
[----:B------:R-:W0:Y:S01]  /*08c0*/  I2F.RP R48, R80 ;  /* 0x0000005000307306 */ /* 0x000e220000209400 */
[----:B------:R-:W-:Y:S01]  /*08d0*/  IABS R53, R41 ;  /* 0x0000002900357213 */ /* 0x000fe20000000000 */
[----:B------:R-:W-:Y:S01]  /*08e0*/  IMAD.SHL.U32 R105, R0, 0x20, RZ ;  /* 0x0000002000697824 */ /* 0x000fe200078e00ff */
[----:B------:R-:W-:Y:S01]  /*08f0*/  IABS R55, R40 ;  /* 0x0000002800377213 */ /* 0x000fe20000000000 */
[----:B------:R-:W-:Y:S01]  /*0900*/  IMAD.SHL.U32 R100, R100, 0x10, RZ ;  /* 0x0000001064647824 */ /* 0x000fe200078e00ff */
[----:B------:R-:W-:Y:S01]  /*0910*/  IABS R50, R42 ;  /* 0x0000002a00327213 */ /* 0x000fe20000000000 */
[----:B------:R-:W-:Y:S01]  /*0920*/  IMAD.MOV.U32 R187, RZ, RZ, c[0x0][0x18c] ;  /* 0x00006300ffbb7624 */ /* 0x000fe200078e00ff */
[----:B------:R-:W-:Y:S01]  /*0930*/  IABS R61, R35 ;  /* 0x00000023003d7213 */ /* 0x000fe20000000000 */
[----:B------:R-:W1:Y:S01]  /*0940*/  I2F.RP R49, R84 ;  /* 0x0000005400317306 */ /* 0x000e620000209400 */
[----:B------:R-:W-:Y:S01]  /*0950*/  IABS R59, R36 ;  /* 0x00000024003b7213 */ /* 0x000fe20000000000 */
[----:B------:R-:W-:Y:S01]  /*0960*/  IMAD.MOV.U32 R189, RZ, RZ, c[0x0][0x188] ;  /* 0x00006200ffbd7624 */ /* 0x000fe200078e00ff */
[----:B------:R-:W-:Y:S01]  /*0970*/  IABS R65, R31 ;  /* 0x0000001f00417213 */ /* 0x000fe20000000000 */
[----:B------:R-:W-:Y:S01]  /*0980*/  IMAD R106, R3, c[0x0][0x18c], RZ ;  /* 0x00006300036a7a24 */ /* 0x000fe200078e02ff */
[----:B------:R-:W-:Y:S01]  /*0990*/  IABS R63, R32 ;  /* 0x00000020003f7213 */ /* 0x000fe20000000000 */
[----:B------:R-:W-:Y:S01]  /*09a0*/  IMAD R107, R2, c[0x0][0x188], RZ ;  /* 0x00006200026b7a24 */ /* 0x000fe200078e02ff */
[----:B------:R-:W-:Y:S01]  /*09b0*/  IABS R67, R30 ;  /* 0x0000001e00437213 */ /* 0x000fe20000000000 */
[----:B0-----:R-:W0:Y:S01]  /*09c0*/  MUFU.RCP R48, R48 ;  /* 0x0000003000307308 */ /* 0x001e220000001000 */
[----:B------:R-:W-:Y:S01]  /*09d0*/  IABS R69, R26 ;  /* 0x0000001a00457213 */ /* 0x000fe20000000000 */
[----:B------:R-:W-:Y:S01]  /*09e0*/  IMAD R108, R10, c[0x0][0x188], RZ ;  /* 0x000062000a6c7a24 */ /* 0x000fe200078e02ff */
[----:B------:R-:W-:Y:S01]  /*09f0*/  IABS R71, R25 ;  /* 0x0000001900477213 */ /* 0x000fe20000000000 */
[----:B------:R-:W-:Y:S01]  /*0a00*/  IMAD R109, R9, c[0x0][0x188], RZ ;  /* 0x00006200096d7a24 */ /* 0x000fe200078e02ff */
[----:B------:R-:W-:Y:S01]  /*0a10*/  IABS R73, R22 ;  /* 0x0000001600497213 */ /* 0x000fe20000000000 */
[----:B------:R-:W-:Y:S01]  /*0a20*/  IMAD R177, R8, c[0x0][0x188], RZ ;  /* 0x0000620008b17a24 */ /* 0x000fe200078e02ff */
[----:B------:R-:W-:Y:S01]  /*0a30*/  IABS R75, R21 ;  /* 0x00000015004b7213 */ /* 0x000fe20000000000 */
[----:B-1----:R-:W1:Y:S01]  /*0a40*/  MUFU.RCP R49, R49 ;  /* 0x0000003100317308 */ /* 0x002e620000001000 */
[----:B------:R-:W-:Y:S01]  /*0a50*/  IABS R77, R20 ;  /* 0x00000014004d7213 */ /* 0x000fe20000000000 */
[----:B------:R-:W-:Y:S01]  /*0a60*/  IMAD R179, R7, c[0x0][0x188], RZ ;  /* 0x0000620007b37a24 */ /* 0x000fe200078e02ff */
[----:B------:R-:W-:Y:S01]  /*0a70*/  IABS R83, R15 ;  /* 0x0000000f00537213 */ /* 0x000fe20000000000 */
[----:B------:R-:W-:Y:S01]  /*0a80*/  IMAD R181, R6, c[0x0][0x188], RZ ;  /* 0x0000620006b57a24 */ /* 0x000fe200078e02ff */
[----:B------:R-:W-:Y:S01]  /*0a90*/  IABS R79, R16 ;  /* 0x00000010004f7213 */ /* 0x000fe20000000000 */
[----:B------:R-:W-:Y:S01]  /*0aa0*/  IMAD R183, R5, c[0x0][0x188], RZ ;  /* 0x0000620005b77a24 */ /* 0x000fe200078e02ff */
[----:B------:R-:W-:Y:S01]  /*0ab0*/  IABS R95, R43 ;  /* 0x0000002b005f7213 */ /* 0x000fe20000000000 */
[----:B------:R-:W-:Y:S01]  /*0ac0*/  IMAD R185, R4, c[0x0][0x188], RZ ;  /* 0x0000620004b97a24 */ /* 0x000fe200078e02ff */
[----:B0-----:R-:W-:Y:S01]  /*0ad0*/  IADD3 R44, R48, 0xffffffe, RZ ;  /* 0x0ffffffe302c7810 */ /* 0x001fe20007ffe0ff */
[----:B------:R-:W-:Y:S01]  /*0ae0*/  CS2R R88, SRZ ;  /* 0x0000000000587805 */ /* 0x000fe2000001ff00 */
[----:B------:R-:W-:Y:S01]  /*0af0*/  LOP3.LUT R103, R101, 0x1c0, RZ, 0xc0, !PT ;  /* 0x000001c065677812 */ /* 0x000fe200078ec0ff */
[----:B------:R-:W-:Y:S01]  /*0b00*/  CS2R R90, SRZ ;  /* 0x00000000005a7805 */ /* 0x000fe2000001ff00 */
[----:B------:R0:W2:Y:S01]  /*0b10*/  F2I.FTZ.U32.TRUNC.NTZ R45, R44 ;  /* 0x0000002c002d7305 */ /* 0x0000a2000021f000 */
[----:B------:R-:W-:Y:S01]  /*0b20*/  CS2R R92, SRZ ;  /* 0x00000000005c7805 */ /* 0x000fe2000001ff00 */
[----:B------:R-:W-:Y:S01]  /*0b30*/  IMAD.SHL.U32 R187, R187, 0x20, RZ ;  /* 0x00000020bbbb7824 */ /* 0x000fe200078e00ff */
[----:B-1----:R-:W-:Y:S01]  /*0b40*/  IADD3 R46, R49, 0xffffffe, RZ ;  /* 0x0ffffffe312e7810 */ /* 0x002fe20007ffe0ff */
[----:B------:R-:W-:-:S04]  /*0b50*/  IMAD.SHL.U32 R189, R189, 0x20, RZ ;  /* 0x00000020bdbd7824 */ /* 0x000fc800078e00ff */
[----:B------:R-:W1:Y:S01]  /*0b60*/  F2I.FTZ.U32.TRUNC.NTZ R47, R46 ;  /* 0x0000002e002f7305 */ /* 0x000e62000021f000 */
[----:B0-----:R-:W-:Y:S02]  /*0b70*/  IMAD.MOV.U32 R44, RZ, RZ, RZ ;  /* 0x000000ffff2c7224 */ /* 0x001fe400078e00ff */
[----:B--2---:R-:W-:-:S04]  /*0b80*/  IMAD.MOV R51, RZ, RZ, -R45 ;  /* 0x000000ffff337224 */ /* 0x004fc800078e0a2d */
[----:B------:R-:W-:-:S04]  /*0b90*/  IMAD R51, R51, R80, RZ ;  /* 0x0000005033337224 */ /* 0x000fc800078e02ff */
[----:B------:R-:W-:Y:S01]  /*0ba0*/  IMAD.HI.U32 R48, R45, R51, R44 ;  /* 0x000000332d307227 */ /* 0x000fe200078e002c */
[----:B------:R-:W-:-:S03]  /*0bb0*/  SHF.R.S32.HI R45, RZ, 0x1f, R180 ;  /* 0x0000001fff2d7819 */ /* 0x000fc600000114b4 */
[----:B-1----:R-:W-:Y:S01]  /*0bc0*/  IMAD.MOV R57, RZ, RZ, -R47 ;  /* 0x000000ffff397224 */ /* 0x002fe200078e0a2f */
[----:B------:R-:W-:Y:S01]  /*0bd0*/  LEA.HI R180, R45, R180, RZ, 0x5 ;  /* 0x000000b42db47211 */ /* 0x000fe200078f28ff */
[----:B------:R-:W-:-:S03]  /*0be0*/  IMAD.HI.U32 R46, R48, R53, RZ ;  /* 0x00000035302e7227 */ /* 0x000fc600078e00ff */
[----:B------:R-:W-:Y:S01]  /*0bf0*/  SHF.R.S32.HI R180, RZ, 0x5, R180 ;  /* 0x00000005ffb47819 */ /* 0x000fe200000114b4 */
[----:B------:R-:W-:-:S04]  /*0c00*/  IMAD.HI.U32 R49, R48, R55, RZ ;  /* 0x0000003730317227 */ /* 0x000fc800078e00ff */
[----:B------:R-:W-:Y:S02]  /*0c10*/  IMAD.MOV R45, RZ, RZ, -R46 ;  /* 0x000000ffff2d7224 */ /* 0x000fe400078e0a2e */
[----:B------:R-:W-:Y:S02]  /*0c20*/  IMAD.MOV.U32 R51, RZ, RZ, R50 ;  /* 0x000000ffff337224 */ /* 0x000fe400078e0032 */
[----:B------:R-:W-:Y:S02]  /*0c30*/  IMAD R57, R57, R84, RZ ;  /* 0x0000005439397224 */ /* 0x000fe400078e02ff */
[----:B------:R-:W-:Y:S02]  /*0c40*/  IMAD.MOV.U32 R46, RZ, RZ, RZ ;  /* 0x000000ffff2e7224 */ /* 0x000fe400078e00ff */
[----:B------:R-:W-:Y:S02]  /*0c50*/  IMAD.MOV R49, RZ, RZ, -R49 ;  /* 0x000000ffff317224 */ /* 0x000fe400078e0a31 */
[----:B------:R-:W-:Y:S01]  /*0c60*/  IMAD R45, R80, R45, R53 ;  /* 0x0000002d502d7224 */ /* 0x000fe200078e0235 */
[----:B------:R-:W-:Y:S01]  /*0c70*/  IABS R53, R39 ;  /* 0x0000002700357213 */ /* 0x000fe20000000000 */
[----:B------:R-:W-:-:S03]  /*0c80*/  IMAD.HI.U32 R44, R48, R51, RZ ;  /* 0x00000033302c7227 */ /* 0x000fc600078e00ff */
[----:B------:R-:W-:Y:S01]  /*0c90*/  ISETP.GT.U32.AND P5, PT, R80, R45, PT ;  /* 0x0000002d5000720c */ /* 0x000fe20003fa4070 */
[----:B------:R-:W-:Y:S01]  /*0ca0*/  IMAD.HI.U32 R76, R47, R57, R46 ;  /* 0x000000392f4c7227 */ /* 0x000fe200078e002e */
[----:B------:R-:W-:-:S03]  /*0cb0*/  IABS R57, R37 ;  /* 0x0000002500397213 */ /* 0x000fc60000000000 */
[----:B------:R-:W-:Y:S01]  /*0cc0*/  IMAD R47, R80, R49, R55 ;  /* 0x00000031502f7224 */ /* 0x000fe200078e0237 */
[----:B------:R-:W-:Y:S01]  /*0cd0*/  IABS R55, R38 ;  /* 0x0000002600377213 */ /* 0x000fe20000000000 */
[----:B------:R-:W-:Y:S02]  /*0ce0*/  IMAD.MOV R44, RZ, RZ, -R44 ;  /* 0x000000ffff2c7224 */ /* 0x000fe400078e0a2c */
[----:B------:R-:W-:Y:S01]  /*0cf0*/  IMAD.HI.U32 R46, R48, R53, RZ ;  /* 0x00000035302e7227 */ /* 0x000fe200078e00ff */
[----:B------:R-:W-:-:S03]  /*0d00*/  ISETP.GT.U32.AND P2, PT, R80, R47, PT ;  /* 0x0000002f5000720c */ /* 0x000fc60003f44070 */
[----:B------:R-:W-:-:S04]  /*0d10*/  IMAD.HI.U32 R52, R48, R61, RZ ;  /* 0x0000003d30347227 */ /* 0x000fc800078e00ff */
[----:B------:R-:W-:Y:S02]  /*0d20*/  IMAD R44, R80, R44, R51 ;  /* 0x0000002c502c7224 */ /* 0x000fe400078e0233 */
[----:B------:R-:W-:-:S03]  /*0d30*/  IMAD.HI.U32 R49, R48, R55, RZ ;  /* 0x0000003730317227 */ /* 0x000fc600078e00ff */
[----:B------:R-:W-:Y:S01]  /*0d40*/  ISETP.GT.U32.AND P1, PT, R80, R44, PT ;  /* 0x0000002c5000720c */ /* 0x000fe20003f24070 */
[----:B------:R-:W-:-:S04]  /*0d50*/  IMAD.HI.U32 R50, R48, R57, RZ ;  /* 0x0000003930327227 */ /* 0x000fc800078e00ff */
[----:B------:R-:W-:-:S04]  /*0d60*/  IMAD.HI.U32 R51, R48, R59, RZ ;  /* 0x0000003b30337227 */ /* 0x000fc800078e00ff */
[----:B------:R-:W-:Y:S02]  /*0d70*/  IMAD.MOV R46, RZ, RZ, -R46 ;  /* 0x000000ffff2e7224 */ /* 0x000fe400078e0a2e */
[----:B------:R-:W-:Y:S02]  /*0d80*/  IMAD.MOV R60, RZ, RZ, -R52 ;  /* 0x000000ffff3c7224 */ /* 0x000fe400078e0a34 */
[----:B------:R-:W-:Y:S02]  /*0d90*/  IMAD.MOV R54, RZ, RZ, -R49 ;  /* 0x000000ffff367224 */ /* 0x000fe400078e0a31 */
[----:B------:R-:W-:Y:S02]  /*0da0*/  IMAD.MOV R56, RZ, RZ, -R50 ;  /* 0x000000ffff387224 */ /* 0x000fe400078e0a32 */
[----:B------:R-:W-:Y:S02]  /*0db0*/  IMAD.MOV R58, RZ, RZ, -R51 ;  /* 0x000000ffff3a7224 */ /* 0x000fe400078e0a33 */
[----:B------:R-:W-:-:S02]  /*0dc0*/  IMAD R49, R80, R46, R53 ;  /* 0x0000002e50317224 */ /* 0x000fc400078e0235 */
[C---:B------:R-:W-:Y:S01]  /*0dd0*/  IMAD R53, R80.reuse, R60, R61 ;  /* 0x0000003c50357224 */ /* 0x040fe200078e023d */
[----:B------:R-:W-:Y:S01]  /*0de0*/  IABS R61, R33 ;  /* 0x00000021003d7213 */ /* 0x000fe20000000000 */
[C---:B------:R-:W-:Y:S01]  /*0df0*/  IMAD R51, R80.reuse, R56, R57 ;  /* 0x0000003850337224 */ /* 0x040fe200078e0239 */
[C---:B------:R-:W-:Y:S01]  /*0e00*/  ISETP.GT.U32.AND P3, PT, R80.reuse, R49, PT ;  /* 0x000000315000720c */ /* 0x040fe20003f64070 */
[----:B------:R-:W-:Y:S01]  /*0e10*/  IMAD R52, R80, R58, R59 ;  /* 0x0000003a50347224 */ /* 0x000fe200078e023b */
[----:B------:R-:W-:Y:S01]  /*0e20*/  IABS R59, R34 ;  /* 0x00000022003b7213 */ /* 0x000fe20000000000 */
[----:B------:R-:W-:Y:S01]  /*0e30*/  IMAD.HI.U32 R56, R48, R65, RZ ;  /* 0x0000004130387227 */ /* 0x000fe200078e00ff */
[----:B------:R-:W-:-:S03]  /*0e40*/  ISETP.GT.U32.AND P0, PT, R80, R51, PT ;  /* 0x000000335000720c */ /* 0x000fc60003f04070 */
[----:B------:R-:W-:Y:S02]  /*0e50*/  IMAD R50, R80, R54, R55 ;  /* 0x0000003650327224 */ /* 0x000fe400078e0237 */
[----:B------:R-:W-:-:S03]  /*0e60*/  IMAD.HI.U32 R54, R48, R61, RZ ;  /* 0x0000003d30367227 */ /* 0x000fc600078e00ff */
[----:B------:R-:W-:Y:S01]  /*0e70*/  ISETP.GT.U32.AND P4, PT, R80, R50, PT ;  /* 0x000000325000720c */ /* 0x000fe20003f84070 */
[----:B------:R-:W-:-:S04]  /*0e80*/  IMAD.HI.U32 R55, R48, R63, RZ ;  /* 0x0000003f30377227 */ /* 0x000fc800078e00ff */
[----:B------:R-:W-:-:S04]  /*0e90*/  IMAD.HI.U32 R57, R48, R67, RZ ;  /* 0x0000004330397227 */ /* 0x000fc800078e00ff */
[----:B------:R-:W-:Y:S02]  /*0ea0*/  IMAD.MOV R62, RZ, RZ, -R56 ;  /* 0x000000ffff3e7224 */ /* 0x000fe400078e0a38 */
[----:B------:R-:W-:-:S04]  /*0eb0*/  IMAD.HI.U32 R46, R48, R59, RZ ;  /* 0x0000003b302e7227 */ /* 0x000fc800078e00ff */
[----:B------:R-:W-:Y:S02]  /*0ec0*/  IMAD.MOV R58, RZ, RZ, -R54 ;  /* 0x000000ffff3a7224 */ /* 0x000fe400078e0a36 */
[----:B------:R-:W-:Y:S02]  /*0ed0*/  IMAD.MOV R60, RZ, RZ, -R55 ;  /* 0x000000ffff3c7224 */ /* 0x000fe400078e0a37 */
[----:B------:R-:W-:Y:S02]  /*0ee0*/  IMAD.MOV R64, RZ, RZ, -R57 ;  /* 0x000000ffff407224 */ /* 0x000fe400078e0a39 */
[C---:B------:R-:W-:Y:S01]  /*0ef0*/  IMAD R57, R80.reuse, R62, R65 ;  /* 0x0000003e50397224 */ /* 0x040fe200078e0241 */
[----:B------:R-:W-:Y:S01]  /*0f00*/  IABS R65, R28 ;  /* 0x0000001c00417213 */ /* 0x000fe20000000000 */
[----:B------:R-:W-:Y:S02]  /*0f10*/  IMAD.MOV R46, RZ, RZ, -R46 ;  /* 0x000000ffff2e7224 */ /* 0x000fe400078e0a2e */
[----:B------:R-:W-:-:S02]  /*0f20*/  IMAD R55, R80, R58, R61 ;  /* 0x0000003a50377224 */ /* 0x000fc400078e023d */
[C---:B------:R-:W-:Y:S01]  /*0f30*/  IMAD R56, R80.reuse, R60, R63 ;  /* 0x0000003c50387224 */ /* 0x040fe200078e023f */
[----:B------:R-:W-:Y:S01]  /*0f40*/  IABS R63, R29 ;  /* 0x0000001d003f7213 */ /* 0x000fe20000000000 */
[C---:B------:R-:W-:Y:S01]  /*0f50*/  IMAD R58, R80.reuse, R64, R67 ;  /* 0x00000040503a7224 */ /* 0x040fe200078e0243 */
[----:B------:R-:W-:Y:S01]  /*0f60*/  IABS R67, R27 ;  /* 0x0000001b00437213 */ /* 0x000fe20000000000 */
[----:B------:R-:W-:Y:S02]  /*0f70*/  IMAD R54, R80, R46, R59 ;  /* 0x0000002e50367224 */ /* 0x000fe400078e023b */
[----:B------:R-:W-:-:S04]  /*0f80*/  IMAD.HI.U32 R59, R48, R65, RZ ;  /* 0x00000041303b7227 */ /* 0x000fc800078e00ff */
[----:B------:R-:W-:-:S04]  /*0f90*/  IMAD.HI.U32 R61, R48, R69, RZ ;  /* 0x00000045303d7227 */ /* 0x000fc800078e00ff */
[----:B------:R-:W-:-:S04]  /*0fa0*/  IMAD.HI.U32 R46, R48, R63, RZ ;  /* 0x0000003f302e7227 */ /* 0x000fc800078e00ff */
        /* <DEDUP_REMOVED lines=8> */
[----:B------:R-:W-:Y:S01]  /*1030*/  IMAD R62, R80, R68, R69 ;  /* 0x00000044503e7224 */ /* 0x000fe200078e0245 */
[----:B------:R-:W-:Y:S01]  /*1040*/  IABS R69, R24 ;  /* 0x0000001800457213 */ /* 0x000fe20000000000 */
[----:B------:R-:W-:-:S04]  /*1050*/  IMAD.HI.U32 R65, R48, R73, RZ ;  /* 0x0000004930417227 */ /* 0x000fc800078e00ff */
[C---:B------:R-:W-:Y:S02]  /*1060*/  IMAD R59, R80.reuse, R46, R63 ;  /* 0x0000002e503b7224 */ /* 0x040fe400078e023f */
[C---:B------:R-:W-:Y:S02]  /*1070*/  IMAD R61, R80.reuse, R66, R67 ;  /* 0x00000042503d7224 */ /* 0x040fe400078e0243 */
[----:B------:R-:W-:Y:S01]  /*1080*/  IMAD R63, R80, R70, R71 ;  /* 0x00000046503f7224 */ /* 0x000fe200078e0247 */
[----:B------:R-:W-:Y:S01]  /*1090*/  IABS R71, R23 ;  /* 0x0000001700477213 */ /* 0x000fe20000000000 */
[----:B------:R-:W-:-:S04]  /*10a0*/  IMAD.HI.U32 R66, R48, R75, RZ ;  /* 0x0000004b30427227 */ /* 0x000fc800078e00ff */
[----:B------:R-:W-:Y:S02]  /*10b0*/  IMAD.MOV R70, RZ, RZ, -R65 ;  /* 0x000000ffff467224 */ /* 0x000fe400078e0a41 */
[----:B------:R-:W-:-:S04]  /*10c0*/  IMAD.HI.U32 R46, R48, R69, RZ ;  /* 0x00000045302e7227 */ /* 0x000fc800078e00ff */
[----:B------:R-:W-:-:S04]  /*10d0*/  IMAD.HI.U32 R67, R48, R77, RZ ;  /* 0x0000004d30437227 */ /* 0x000fc800078e00ff */
[----:B------:R-:W-:Y:S02]  /*10e0*/  IMAD.MOV R72, RZ, RZ, -R66 ;  /* 0x000000ffff487224 */ /* 0x000fe400078e0a42 */
[----:B------:R-:W-:-:S04]  /*10f0*/  IMAD.HI.U32 R64, R48, R71, RZ ;  /* 0x0000004730407227 */ /* 0x000fc800078e00ff */
[C---:B------:R-:W-:Y:S01]  /*1100*/  IMAD R66, R80.reuse, R70, R73 ;  /* 0x0000004650427224 */ /* 0x040fe200078e0249 */
[----:B------:R-:W-:Y:S01]  /*1110*/  IABS R73, R19 ;  /* 0x0000001300497213 */ /* 0x000fe20000000000 */
[----:B------:R-:W-:Y:S02]  /*1120*/  IMAD.MOV R46, RZ, RZ, -R46 ;  /* 0x000000ffff2e7224 */ /* 0x000fe400078e0a2e */
[----:B------:R-:W-:Y:S02]  /*1130*/  IMAD.MOV R74, RZ, RZ, -R67 ;  /* 0x000000ffff4a7224 */ /* 0x000fe400078e0a43 */
[C---:B------:R-:W-:Y:S01]  /*1140*/  IMAD R67, R80.reuse, R72, R75 ;  /* 0x0000004850437224 */ /* 0x040fe200078e024b */
[----:B------:R-:W-:Y:S01]  /*1150*/  IABS R75, R18 ;  /* 0x00000012004b7213 */ /* 0x000fe20000000000 */
[----:B------:R-:W-:Y:S02]  /*1160*/  IMAD.MOV R68, RZ, RZ, -R64 ;  /* 0x000000ffff447224 */ /* 0x000fe400078e0a40 */
[----:B------:R-:W-:-:S02]  /*1170*/  IMAD R64, R80, R46, R69 ;  /* 0x0000002e50407224 */ /* 0x000fc400078e0245 */
[----:B------:R-:W-:-:S04]  /*1180*/  IMAD.HI.U32 R46, R48, R73, RZ ;  /* 0x00000049302e7227 */ /* 0x000fc800078e00ff */
[----:B------:R-:W-:-:S04]  /*1190*/  IMAD.HI.U32 R72, R48, R83, RZ ;  /* 0x0000005330487227 */ /* 0x000fc800078e00ff */
[C---:B------:R-:W-:Y:S02]  /*11a0*/  IMAD R65, R80.reuse, R68, R71 ;  /* 0x0000004450417224 */ /* 0x040fe400078e0247 */
[----:B------:R-:W-:Y:S01]  /*11b0*/  IMAD R68, R80, R74, R77 ;  /* 0x0000004a50447224 */ /* 0x000fe200078e024d */
[----:B------:R-:W-:Y:S01]  /*11c0*/  IABS R77, R17 ;  /* 0x00000011004d7213 */ /* 0x000fe20000000000 */
[----:B------:R-:W-:-:S04]  /*11d0*/  IMAD.HI.U32 R69, R48, R75, RZ ;  /* 0x0000004b30457227 */ /* 0x000fc800078e00ff */
[----:B------:R-:W-:-:S04]  /*11e0*/  IMAD.HI.U32 R71, R48, R79, RZ ;  /* 0x0000004f30477227 */ /* 0x000fc800078e00ff */
[----:B------:R-:W-:Y:S02]  /*11f0*/  IMAD.MOV R46, RZ, RZ, -R46 ;  /* 0x000000ffff2e7224 */ /* 0x000fe400078e0a2e */
[----:B------:R-:W-:Y:S02]  /*1200*/  IMAD.MOV R82, RZ, RZ, -R72 ;  /* 0x000000ffff527224 */ /* 0x000fe400078e0a48 */
[----:B------:R-:W-:Y:S02]  /*1210*/  IMAD.MOV R74, RZ, RZ, -R69 ;  /* 0x000000ffff4a7224 */ /* 0x000fe400078e0a45 */
[----:B------:R-:W-:Y:S02]  /*1220*/  IMAD.MOV R81, RZ, RZ, -R71 ;  /* 0x000000ffff517224 */ /* 0x000fe400078e0a47 */
[----:B------:R-:W-:Y:S02]  /*1230*/  IMAD R69, R80, R46, R73 ;  /* 0x0000002e50457224 */ /* 0x000fe400078e0249 */
[----:B------:R-:W-:-:S04]  /*1240*/  IMAD.HI.U32 R70, R48, R77, RZ ;  /* 0x0000004d30467227 */ /* 0x000fc800078e00ff */
[C---:B------:R-:W-:Y:S01]  /*1250*/  IMAD R73, R80.reuse, R82, R83 ;  /* 0x0000005250497224 */ /* 0x040fe200078e0253 */
[----:B------:R-:W-:Y:S01]  /*1260*/  IABS R83, R11 ;  /* 0x0000000b00537213 */ /* 0x000fe20000000000 */
[C---:B------:R-:W-:Y:S01]  /*1270*/  IMAD R72, R80.reuse, R81, R79 ;  /* 0x0000005150487224 */ /* 0x040fe200078e024f */
[----:B------:R-:W-:Y:S01]  /*1280*/  IABS R79, R13 ;  /* 0x0000000d004f7213 */ /* 0x000fe20000000000 */
[----:B------:R-:W-:Y:S01]  /*1290*/  IMAD.MOV R78, RZ, RZ, -R70 ;  /* 0x000000ffff4e7224 */ /* 0x000fe200078e0a46 */
[----:B------:R-:W-:Y:S01]  /*12a0*/  IABS R81, R12 ;  /* 0x0000000c00517213 */ /* 0x000fe20000000000 */
[----:B------:R-:W-:Y:S02]  /*12b0*/  IMAD R70, R80, R74, R75 ;  /* 0x0000004a50467224 */ /* 0x000fe400078e024b */
[----:B------:R-:W-:-:S04]  /*12c0*/  IMAD.HI.U32 R75, R48, R83, RZ ;  /* 0x00000053304b7227 */ /* 0x000fc800078e00ff */
[----:B------:R-:W-:-:S04]  /*12d0*/  IMAD.HI.U32 R74, R48, R79, RZ ;  /* 0x0000004f304a7227 */ /* 0x000fc800078e00ff */
[----:B------:R-:W-:Y:S02]  /*12e0*/  IMAD.MOV R82, RZ, RZ, -R75 ;  /* 0x000000ffff527224 */ /* 0x000fe400078e0a4b */
[----:B------:R-:W-:Y:S02]  /*12f0*/  IMAD.MOV R75, RZ, RZ, -R74 ;  /* 0x000000ffff4b7224 */ /* 0x000fe400078e0a4a */
[----:B------:R-:W-:Y:S02]  /*1300*/  IMAD R74, R80, R82, R83 ;  /* 0x00000052504a7224 */ /* 0x000fe400078e0253 */
[--C-:B------:R-:W-:Y:S02]  /*1310*/  @!P1 IMAD.IADD R44, R44, 0x1, -R80.reuse ;  /* 0x000000012c2c9824 */ /* 0x100fe400078e0a50 */
[--C-:B------:R-:W-:Y:S01]  /*1320*/  @!P5 IMAD.IADD R45, R45, 0x1, -R80.reuse ;  /* 0x000000012d2dd824 */ /* 0x100fe200078e0a50 */
[C---:B------:R-:W-:Y:S01]  /*1330*/  ISETP.GT.U32.AND P6, PT, R80.reuse, R74, PT ;  /* 0x0000004a5000720c */ /* 0x040fe20003fc4070 */
[--C-:B------:R-:W-:Y:S01]  /*1340*/  @!P2 IMAD.IADD R47, R47, 0x1, -R80.reuse ;  /* 0x000000012f2fa824 */ /* 0x100fe200078e0a50 */
[C---:B------:R-:W-:Y:S01]  /*1350*/  ISETP.GT.U32.AND P2, PT, R80.reuse, R44, PT ;  /* 0x0000002c5000720c */ /* 0x040fe20003f44070 */
[--C-:B------:R-:W-:Y:S01]  /*1360*/  @!P3 IMAD.IADD R49, R49, 0x1, -R80.reuse ;  /* 0x000000013131b824 */ /* 0x100fe200078e0a50 */
[----:B------:R-:W-:Y:S01]  /*1370*/  ISETP.GT.U32.AND P3, PT, R80, R45, PT ;  /* 0x0000002d5000720c */ /* 0x000fe20003f64070 */
[--C-:B------:R-:W-:Y:S01]  /*1380*/  @!P4 IMAD.IADD R50, R50, 0x1, -R80.reuse ;  /* 0x000000013232c824 */ /* 0x100fe200078e0a50 */
[C---:B------:R-:W-:Y:S01]  /*1390*/  ISETP.GT.U32.AND P4, PT, R80.reuse, R47, PT ;  /* 0x0000002f5000720c */ /* 0x040fe20003f84070 */
[----:B------:R-:W-:Y:S01]  /*13a0*/  @!P0 IMAD.IADD R51, R51, 0x1, -R80 ;  /* 0x0000000133338824 */ /* 0x000fe200078e0a50 */
[C---:B------:R-:W-:Y:S01]  /*13b0*/  ISETP.GT.U32.AND P5, PT, R80.reuse, R49, PT ;  /* 0x000000315000720c */ /* 0x040fe20003fa4070 */
[C---:B------:R-:W-:Y:S01]  /*13c0*/  IMAD R71, R80.reuse, R78, R77 ;  /* 0x0000004e50477224 */ /* 0x040fe200078e024d */
[----:B------:R-:W-:Y:S01]  /*13d0*/  ISETP.GT.U32.AND P0, PT, R80, R50, PT ;  /* 0x000000325000720c */ /* 0x000fe20003f04070 */
[----:B------:R-:W-:Y:S01]  /*13e0*/  IMAD.HI.U32 R76, R76, R95, RZ ;  /* 0x0000005f4c4c7227 */ /* 0x000fe200078e00ff */
[----:B------:R-:W-:-:S03]  /*13f0*/  IABS R77, R14 ;  /* 0x0000000e004d7213 */ /* 0x000fc60000000000 */
[--C-:B------:R-:W-:Y:S01]  /*1400*/  @!P6 IMAD.IADD R74, R74, 0x1, -R80.reuse ;  /* 0x000000014a4ae824 */ /* 0x100fe200078e0a50 */
[----:B------:R-:W-:Y:S01]  /*1410*/  ISETP.GT.U32.AND P6, PT, R80, R51, PT ;  /* 0x000000335000720c */ /* 0x000fe20003fc4070 */
[--C-:B------:R-:W-:Y:S01]  /*1420*/  @!P2 IMAD.IADD R44, R44, 0x1, -R80.reuse ;  /* 0x000000012c2ca824 */ /* 0x100fe200078e0a50 */
[C---:B------:R-:W-:Y:S01]  /*1430*/  ISETP.GT.U32.AND P2, PT, R80.reuse, R53, PT ;  /* 0x000000355000720c */ /* 0x040fe20003f44070 */
[--C-:B------:R-:W-:Y:S01]  /*1440*/  @!P3 IMAD.IADD R45, R45, 0x1, -R80.reuse ;  /* 0x000000012d2db824 */ /* 0x100fe200078e0a50 */
[C---:B------:R-:W-:Y:S01]  /*1450*/  ISETP.GT.U32.AND P1, PT, R80.reuse, R74, PT ;  /* 0x0000004a5000720c */ /* 0x040fe20003f24070 */
[--C-:B------:R-:W-:Y:S01]  /*1460*/  @!P4 IMAD.IADD R47, R47, 0x1, -R80.reuse ;  /* 0x000000012f2fc824 */ /* 0x100fe200078e0a50 */
[C---:B------:R-:W-:Y:S01]  /*1470*/  ISETP.GT.U32.AND P3, PT, R80.reuse, R54, PT ;  /* 0x000000365000720c */ /* 0x040fe20003f64070 */
[--C-:B------:R-:W-:Y:S01]  /*1480*/  @!P5 IMAD.IADD R49, R49, 0x1, -R80.reuse ;  /* 0x000000013131d824 */ /* 0x100fe200078e0a50 */
[----:B------:R-:W-:Y:S01]  /*1490*/  ISETP.GT.U32.AND P4, PT, R80, R55, PT ;  /* 0x000000375000720c */ /* 0x000fe20003f84070 */
[----:B------:R-:W-:Y:S01]  /*14a0*/  @!P0 IMAD.IADD R50, R50, 0x1, -R80 ;  /* 0x0000000132328824 */ /* 0x000fe200078e0a50 */
[----:B------:R-:W-:Y:S01]  /*14b0*/  ISETP.GT.U32.AND P5, PT, R80, R56, PT ;  /* 0x000000385000720c */ /* 0x000fe20003fa4070 */
[----:B------:R-:W-:Y:S01]  /*14c0*/  IMAD.HI.U32 R46, R48, R77, RZ ;  /* 0x0000004d302e7227 */ /* 0x000fe200078e00ff */
[----:B------:R-:W-:-:S03]  /*14d0*/  ISETP.GT.U32.AND P0, PT, R80, R57, PT ;  /* 0x000000395000720c */ /* 0x000fc60003f04070 */
[--C-:B------:R-:W-:Y:S01]  /*14e0*/  @!P2 IMAD.IADD R53, R53, 0x1, -R80.reuse ;  /* 0x000000013535a824 */ /* 0x100fe200078e0a50 */
[----:B------:R-:W-:Y:S01]  /*14f0*/  ISETP.GT.U32.AND P2, PT, R80, R60, PT ;  /* 0x0000003c5000720c */ /* 0x000fe20003f44070 */
[--C-:B------:R-:W-:Y:S01]  /*1500*/  @!P1 IMAD.IADD R74, R74, 0x1, -R80.reuse ;  /* 0x000000014a4a9824 */ /* 0x100fe200078e0a50 */
[----:B------:R-:W-:Y:S01]  /*1510*/  ISETP.GT.U32.AND P1, PT, R80, R52, PT ;  /* 0x000000345000720c */ /* 0x000fe20003f24070 */
[--C-:B------:R-:W-:Y:S01]  /*1520*/  @!P3 IMAD.IADD R54, R54, 0x1, -R80.reuse ;  /* 0x000000013636b824 */ /* 0x100fe200078e0a50 */
[C---:B------:R-:W-:Y:S01]  /*1530*/  ISETP.GT.U32.AND P3, PT, R80.reuse, R61, PT ;  /* 0x0000003d5000720c */ /* 0x040fe20003f64070 */
[--C-:B------:R-:W-:Y:S01]  /*1540*/  @!P4 IMAD.IADD R55, R55, 0x1, -R80.reuse ;  /* 0x000000013737c824 */ /* 0x100fe200078e0a50 */
[----:B------:R-:W-:Y:S01]  /*1550*/  ISETP.GT.U32.AND P4, PT, R80, R62, PT ;  /* 0x0000003e5000720c */ /* 0x000fe20003f84070 */
[--C-:B------:R-:W-:Y:S01]  /*1560*/  @!P5 IMAD.IADD R56, R56, 0x1, -R80.reuse ;  /* 0x000000013838d824 */ /* 0x100fe200078e0a50 */
[C---:B------:R-:W-:Y:S01]  /*1570*/  ISETP.GT.U32.AND P5, PT, R80.reuse, R63, PT ;  /* 0x0000003f5000720c */ /* 0x040fe20003fa4070 */
[--C-:B------:R-:W-:Y:S01]  /*1580*/  @!P6 IMAD.IADD R51, R51, 0x1, -R80.reuse ;  /* 0x000000013333e824 */ /* 0x100fe200078e0a50 */
[C---:B------:R-:W-:Y:S01]  /*1590*/  ISETP.GT.U32.AND P6, PT, R80.reuse, R58, PT ;  /* 0x0000003a5000720c */ /* 0x040fe20003fc4070 */
        /* <DEDUP_REMOVED lines=11> */
[----:B------:R-:W-:Y:S01]  /*1650*/  ISETP.GT.U32.AND P5, PT, R80, R57, PT ;  /* 0x000000395000720c */ /* 0x000fe20003fa4070 */
[--C-:B------:R-:W-:Y:S01]  /*1660*/  @!P6 IMAD.IADD R58, R58, 0x1, -R80.reuse ;  /* 0x000000013a3ae824 */ /* 0x100fe200078e0a50 */
[----:B------:R-:W-:Y:S01]  /*1670*/  ISETP.GT.U32.AND P6, PT, R80, R52, PT ;  /* 0x000000345000720c */ /* 0x000fe20003fc4070 */
[----:B------:R-:W-:-:S02]  /*1680*/  @!P0 IMAD.IADD R64, R64, 0x1, -R80 ;  /* 0x0000000140408824 */ /* 0x000fc400078e0a50 */
        /* <DEDUP_REMOVED lines=24> */
[----:B------:R-:W-:Y:S01]  /*1810*/  @!P5 IMAD.IADD R63, R63, 0x1, -R80 ;  /* 0x000000013f3fd824 */ /* 0x000fe200078e0a50 */
[----:B------:R-:W-:Y:S01]  /*1820*/  ISETP.GT.U32.AND P5, PT, R80, R70, PT ;  /* 0x000000465000720c */ /* 0x000fe20003fa4070 */
[----:B------:R-:W-:-:S02]  /*1830*/  IMAD.MOV R46, RZ, RZ, -R46 ;  /* 0x000000ffff2e7224 */ /* 0x000fc400078e0a2e */
[----:B------:R-:W-:Y:S01]  /*1840*/  @!P1 IMAD.IADD R59, R59, 0x1, -R80 ;  /* 0x000000013b3b9824 */ /* 0x000fe200078e0a50 */
[C---:B------:R-:W-:Y:S01]  /*1850*/  ISETP.GT.U32.AND P1, PT, R80.reuse, R66, PT ;  /* 0x000000425000720c */ /* 0x040fe20003f24070 */
[----:B------:R-:W-:Y:S02]  /*1860*/  IMAD.MOV R78, RZ, RZ, -R48 ;  /* 0x000000ffff4e7224 */ /* 0x000fe400078e0a30 */
[----:B------:R-:W-:Y:S02]  /*1870*/  IMAD.MOV R82, RZ, RZ, -R76 ;  /* 0x000000ffff527224 */ /* 0x000fe400078e0a4c */
[C---:B------:R-:W-:Y:S01]  /*1880*/  IMAD R48, R80.reuse, R46, R77 ;  /* 0x0000002e50307224 */ /* 0x040fe200078e024d */
[----:B------:R-:W-:Y:S01]  /*1890*/  SHF.R.S32.HI R46, RZ, 0x6, R0 ;  /* 0x00000006ff2e7819 */ /* 0x000fe20000011400 */
[C---:B------:R-:W-:Y:S02]  /*18a0*/  IMAD R75, R80.reuse, R75, R79 ;  /* 0x0000004b504b7224 */ /* 0x040fe400078e024f */
[----:B------:R-:W-:Y:S01]  /*18b0*/  IMAD R76, R80, R78, R81 ;  /* 0x0000004e504c7224 */ /* 0x000fe200078e0251 */
[----:B------:R-:W-:Y:S01]  /*18c0*/  SGXT R46, R46, 0x1 ;  /* 0x000000012e2e781a */ /* 0x000fe20000000200 */
[----:B------:R-:W-:Y:S01]  /*18d0*/  IMAD R95, R84, R82, R95 ;  /* 0x00000052545f7224 */ /* 0x000fe200078e025f */
[----:B------:R-:W-:Y:S01]  /*18e0*/  LOP3.LUT R78, R103, 0x30, R102, 0xf8, !PT ;  /* 0x00000030674e7812 */ /* 0x000fe200078ef866 */
        /* <DEDUP_REMOVED lines=14> */
[--C-:B------:R-:W-:Y:S01]  /*19d0*/  @!P6 IMAD.IADD R71, R71, 0x1, -R80.reuse ;  /* 0x000000014747e824 */ /* 0x100fe200078e0a50 */
[----:B------:R-:W-:Y:S01]  /*19e0*/  LOP3.LUT R46, R46, 0x90, RZ, 0xc0, !PT ;  /* 0x000000902e2e7812 */ /* 0x000fe200078ec0ff */
        /* <DEDUP_REMOVED lines=9> */
[C---:B------:R-:W-:Y:S01]  /*1a80*/  ISETP.GT.U32.AND P4, PT, R80.reuse, R70, PT ;  /* 0x000000465000720c */ /* 0x040fe20003f84070 */
[----:B------:R-:W-:Y:S01]  /*1a90*/  @!P5 IMAD.IADD R95, R95, 0x1, -R84 ;  /* 0x000000015f5fd824 */ /* 0x000fe200078e0a54 */
[----:B------:R-:W-:Y:S01]  /*1aa0*/  ISETP.GT.U32.AND P5, PT, R80, R71, PT ;  /* 0x000000475000720c */ /* 0x000fe20003fa4070 */
[----:B------:R-:W-:Y:S01]  /*1ab0*/  IMAD.SHL.U32 R77, R0, 0x2, RZ ;  /* 0x00000002004d7824 */ /* 0x000fe200078e00ff */
        /* <DEDUP_REMOVED lines=12> */
[----:B------:R-:W-:Y:S01]  /*1b80*/  ISETP.GE.AND P5, PT, R42, RZ, PT ;  /* 0x000000ff2a00720c */ /* 0x000fe20003fa6270 */
[--C-:B------:R-:W-:Y:S01]  /*1b90*/  @!P6 IMAD.IADD R65, R65, 0x1, -R80.reuse ;  /* 0x000000014141e824 */ /* 0x100fe200078e0a50 */
[----:B------:R-:W-:Y:S01]  /*1ba0*/  LOP3.LUT R104, R46, 0x7e, R77, 0x78, !PT ;  /* 0x0000007e2e687812 */ /* 0x000fe200078e784d */
[--C-:B------:R-:W-:Y:S01]  /*1bb0*/  @!P0 IMAD.IADD R72, R72, 0x1, -R80.reuse ;  /* 0x0000000148488824 */ /* 0x100fe200078e0a50 */
[----:B------:R-:W-:Y:S01]  /*1bc0*/  ISETP.GE.AND P0, PT, R41, RZ, PT ;  /* 0x000000ff2900720c */ /* 0x000fe20003f06270 */
[--C-:B------:R-:W-:Y:S01]  /*1bd0*/  @!P1 IMAD.IADD R73, R73, 0x1, -R80.reuse ;  /* 0x0000000149499824 */ /* 0x100fe200078e0a50 */
[----:B------:R-:W-:Y:S01]  /*1be0*/  ISETP.GE.AND P1, PT, R40, RZ, PT ;  /* 0x000000ff2800720c */ /* 0x000fe20003f26270 */
[--C-:B------:R-:W-:Y:S01]  /*1bf0*/  @!P2 IMAD.IADD R48, R48, 0x1, -R80.reuse ;  /* 0x000000013030a824 */ /* 0x100fe200078e0a50 */
[----:B------:R-:W-:Y:S01]  /*1c00*/  ISETP.GE.AND P2, PT, R37, RZ, PT ;  /* 0x000000ff2500720c */ /* 0x000fe20003f46270 */
[----:B------:R-:W-:Y:S01]  /*1c10*/  @!P3 IMAD.IADD R75, R75, 0x1, -R80 ;  /* 0x000000014b4bb824 */ /* 0x000fe200078e0a50 */
[----:B------:R-:W-:Y:S01]  /*1c20*/  ISETP.GE.AND P3, PT, R38, RZ, PT ;  /* 0x000000ff2600720c */ /* 0x000fe20003f66270 */
[----:B------:R-:W-:Y:S01]  /*1c30*/  @!P4 IMAD.IADD R95, R95, 0x1, -R84 ;  /* 0x000000015f5fc824 */ /* 0x000fe200078e0a54 */
[----:B------:R-:W-:Y:S01]  /*1c40*/  ISETP.GE.AND P4, PT, R39, RZ, PT ;  /* 0x000000ff2700720c */ /* 0x000fe20003f86270 */
[----:B------:R-:W-:Y:S01]  /*1c50*/  @!P5 IMAD.MOV R44, RZ, RZ, -R44 ;  /* 0x000000ffff2cd224 */ /* 0x000fe200078e0a2c */
[----:B------:R-:W-:Y:S01]  /*1c60*/  ISETP.GE.AND P5, PT, R36, RZ, PT ;  /* 0x000000ff2400720c */ /* 0x000fe20003fa6270 */
[----:B------:R-:W-:Y:S01]  /*1c70*/  IMAD.MOV.U32 R46, RZ, RZ, R45 ;  /* 0x000000ffff2e7224 */ /* 0x000fe200078e002d */
[----:B------:R-:W-:Y:S01]  /*1c80*/  ISETP.GT.U32.AND P6, PT, R80, R76, PT ;  /* 0x0000004c5000720c */ /* 0x000fe20003fc4070 */
[----:B------:R-:W-:Y:S01]  /*1c90*/  IMAD.MOV.U32 R118, RZ, RZ, R95 ;  /* 0x000000ffff767224 */ /* 0x000fe200078e005f */
[----:B------:R-:W-:Y:S01]  /*1ca0*/  LOP3.LUT R78, R78, 0x10, R77, 0x78, !PT ;  /* 0x000000104e4e7812 */ /* 0x000fe200078e784d */
[----:B------:R-:W-:Y:S01]  /*1cb0*/  @!P0 IMAD.MOV R46, RZ, RZ, -R46 ;  /* 0x000000ffff2e8224 */ /* 0x000fe200078e0a2e */
[----:B------:R-:W-:Y:S01]  /*1cc0*/  ISETP.GE.AND P0, PT, R35, RZ, PT ;  /* 0x000000ff2300720c */ /* 0x000fe20003f06270 */
        /* <DEDUP_REMOVED lines=10> */
[----:B------:R-:W-:Y:S01]  /*1d70*/  @!P6 IMAD.IADD R76, R76, 0x1, -R80 ;  /* 0x000000014c4ce824 */ /* 0x000fe200078e0a50 */
        /* <DEDUP_REMOVED lines=13> */
[----:B------:R-:W-:Y:S01]  /*1e50*/  CS2R R80, SRZ ;  /* 0x0000000000507805 */ /* 0x000fe2000001ff00 */
        /* <DEDUP_REMOVED lines=13> */
[----:B------:R-:W-:Y:S01]  /*1f30*/  IMAD.MOV.U32 R78, RZ, RZ, R74 ;  /* 0x000000ffff4e7224 */ /* 0x000fe200078e004a */
[----:B------:R-:W-:Y:S01]  /*1f40*/  LOP3.LUT R45, RZ, c[0x0][0x17c], RZ, 0x33, !PT ;  /* 0x00005f00ff2d7a12 */ /* 0x000fe200078e33ff */
        /* <DEDUP_REMOVED lines=13> */
[----:B------:R-:W-:Y:S01]  /*2020*/  LOP3.LUT R79, R102, 0x30, R77, 0x48, !PT ;  /* 0x00000030664f7812 */ /* 0x000fe200078e484d */
[----:B------:R-:W-:Y:S01]  /*2030*/  @!P0 IMAD.MOV R71, RZ, RZ, -R71 ;  /* 0x000000ffff478224 */ /* 0x000fe200078e0a47 */
[----:B------:R-:W-:Y:S01]  /*2040*/  ISETP.NE.AND P0, PT, RZ, c[0x0][0x17c], PT ;  /* 0x00005f00ff007a0c */ /* 0x000fe20003f05270 */
[----:B------:R-:W-:Y:S01]  /*2050*/  @!P1 IMAD.MOV R72, RZ, RZ, -R72 ;  /* 0x000000ffff489224 */ /* 0x000fe200078e0a48 */
[----:B------:R-:W-:Y:S01]  /*2060*/  ISETP.GE.AND P1, PT, R43, RZ, PT ;  /* 0x000000ff2b00720c */ /* 0x000fe20003f26270 */
[----:B------:R-:W-:Y:S01]  /*2070*/  @!P3 IMAD.MOV R74, RZ, RZ, -R74 ;  /* 0x000000ffff4ab224 */ /* 0x000fe200078e0a4a */
[C---:B------:R-:W-:Y:S01]  /*2080*/  SEL R44, R45.reuse, R44, !P0 ;  /* 0x0000002c2d2c7207 */ /* 0x040fe20004000000 */
        /* <DEDUP_REMOVED lines=8> */
[----:B------:R-:W-:Y:S01]  /*2110*/  IMAD R46, R46, c[0x0][0x190], RZ ;  /* 0x000064002e2e7a24 */ /* 0x000fe200078e02ff */
[C---:B------:R-:W-:Y:S01]  /*2120*/  SEL R51, R45.reuse, R51, !P0 ;  /* 0x000000332d337207 */ /* 0x040fe20004000000 */
[----:B------:R-:W-:Y:S01]  /*2130*/  @!P1 IMAD.MOV R118, RZ, RZ, -R118 ;  /* 0x000000ffff769224 */ /* 0x000fe200078e0a76 */
[C---:B------:R-:W-:Y:S01]  /*2140*/  SEL R52, R45.reuse, R52, !P0 ;  /* 0x000000342d347207 */ /* 0x040fe20004000000 */
[----:B------:R-:W-:Y:S01]  /*2150*/  IMAD R44, R44, c[0x0][0x190], RZ ;  /* 0x000064002c2c7a24 */ /* 0x000fe200078e02ff */
[----:B------:R-:W-:Y:S01]  /*2160*/  SEL R53, R45, R53, !P0 ;  /* 0x000000352d357207 */ /* 0x000fe20004000000 */
[----:B------:R-:W-:Y:S01]  /*2170*/  IMAD R47, R47, c[0x0][0x190], RZ ;  /* 0x000064002f2f7a24 */ /* 0x000fe200078e02ff */
[----:B------:R-:W-:Y:S01]  /*2180*/  SEL R54, R45, R54, !P0 ;  /* 0x000000362d367207 */ /* 0x000fe20004000000 */
[----:B------:R-:W-:Y:S01]  /*2190*/  IMAD R49, R49, c[0x0][0x190], RZ ;  /* 0x0000640031317a24 */ /* 0x000fe200078e02ff */
[C---:B------:R-:W-:Y:S01]  /*21a0*/  SEL R55, R45.reuse, R55, !P0 ;  /* 0x000000372d377207 */ /* 0x040fe20004000000 */
[----:B------:R-:W-:Y:S01]  /*21b0*/  IMAD R52, R52, c[0x0][0x190], RZ ;  /* 0x0000640034347a24 */ /* 0x000fe200078e02ff */
[C---:B------:R-:W-:Y:S01]  /*21c0*/  SEL R56, R45.reuse, R56, !P0 ;  /* 0x000000382d387207 */ /* 0x040fe20004000000 */
[----:B------:R-:W-:Y:S01]  /*21d0*/  IMAD R54, R54, c[0x0][0x190], RZ ;  /* 0x0000640036367a24 */ /* 0x000fe200078e02ff */
[C---:B------:R-:W-:Y:S01]  /*21e0*/  SEL R57, R45.reuse, R57, !P0 ;  /* 0x000000392d397207 */ /* 0x040fe20004000000 */
[----:B------:R-:W-:Y:S01]  /*21f0*/  IMAD R50, R50, c[0x0][0x190], RZ ;  /* 0x0000640032327a24 */ /* 0x000fe200078e02ff */
[----:B------:R-:W-:Y:S01]  /*2200*/  SEL R58, R45, R58, !P0 ;  /* 0x0000003a2d3a7207 */ /* 0x000fe20004000000 */
[----:B------:R-:W-:Y:S01]  /*2210*/  IMAD R51, R51, c[0x0][0x190], RZ ;  /* 0x0000640033337a24 */ /* 0x000fe200078e02ff */
[----:B------:R-:W-:Y:S01]  /*2220*/  SEL R59, R45, R59, !P0 ;  /* 0x0000003b2d3b7207 */ /* 0x000fe20004000000 */
[----:B------:R-:W-:Y:S01]  /*2230*/  IMAD R53, R53, c[0x0][0x190], RZ ;  /* 0x0000640035357a24 */ /* 0x000fe200078e02ff */
[----:B------:R-:W-:Y:S01]  /*2240*/  SEL R48, R45, R60, !P0 ;  /* 0x0000003c2d307207 */ /* 0x000fe20004000000 */
[----:B------:R-:W-:Y:S01]  /*2250*/  IMAD R55, R55, c[0x0][0x190], RZ ;  /* 0x0000640037377a24 */ /* 0x000fe200078e02ff */
[C---:B------:R-:W-:Y:S01]  /*2260*/  SEL R84, R45.reuse, R61, !P0 ;  /* 0x0000003d2d547207 */ /* 0x040fe20004000000 */
        /* <DEDUP_REMOVED lines=33> */
[----:B------:R-:W-:Y:S01]  /*2480*/  ISETP.NE.AND P0, PT, RZ, c[0x0][0x178], PT ;  /* 0x00005e00ff007a0c */ /* 0x000fe20003f05270 */
[----:B------:R-:W-:Y:S01]  /*2490*/  IMAD R112, R112, c[0x0][0x190], RZ ;  /* 0x0000640070707a24 */ /* 0x000fe200078e02ff */
[----:B------:R-:W-:Y:S01]  /*24a0*/  LEA R172, P3, R46, c[0x0][0x168], 0x1 ;  /* 0x00005a002eac7a11 */ /* 0x000fe200078608ff */
[----:B------:R-:W-:Y:S01]  /*24b0*/  IMAD R113, R113, c[0x0][0x190], RZ ;  /* 0x0000640071717a24 */ /* 0x000fe200078e02ff */
[----:B------:R-:W-:Y:S01]  /*24c0*/  LEA R174, P2, R44, c[0x0][0x168], 0x1 ;  /* 0x00005a002cae7a11 */ /* 0x000fe200078408ff */
[----:B------:R-:W-:Y:S01]  /*24d0*/  IMAD R145, R115, c[0x0][0x190], RZ ;  /* 0x0000640073917a24 */ /* 0x000fe200078e02ff */
[----:B------:R-:W-:Y:S01]  /*24e0*/  LEA R168, P4, R47, c[0x0][0x168], 0x1 ;  /* 0x00005a002fa87a11 */ /* 0x000fe200078808ff */
[----:B------:R-:W-:Y:S01]  /*24f0*/  IMAD R143, R117, c[0x0][0x190], RZ ;  /* 0x00006400758f7a24 */ /* 0x000fe200078e02ff */
[----:B------:R-:W-:Y:S01]  /*2500*/  LEA R166, P5, R49, c[0x0][0x168], 0x1 ;  /* 0x00005a0031a67a11 */ /* 0x000fe200078a08ff */
[----:B------:R-:W-:Y:S01]  /*2510*/  IMAD R45, R45, c[0x0][0x190], RZ ;  /* 0x000064002d2d7a24 */ /* 0x000fe200078e02ff */
[----:B------:R-:W-:Y:S01]  /*2520*/  LEA.HI.X.SX32 R173, R46, c[0x0][0x16c], 0x1, P3 ;  /* 0x00005b002ead7a11 */ /* 0x000fe200018f0eff */
[----:B------:R-:W-:Y:S01]  /*2530*/  CS2R R82, SRZ ;  /* 0x0000000000527805 */ /* 0x000fe2000001ff00 */
[----:B------:R-:W-:Y:S01]  /*2540*/  LEA.HI.X.SX32 R175, R44, c[0x0][0x16c], 0x1, P2 ;  /* 0x00005b002caf7a11 */ /* 0x000fe200010f0eff */
[----:B------:R-:W-:Y:S01]  /*2550*/  CS2R R76, SRZ ;  /* 0x00000000004c7805 */ /* 0x000fe2000001ff00 */
[----:B------:R-:W-:Y:S01]  /*2560*/  @!P0 LOP3.LUT R118, RZ, c[0x0][0x178], RZ, 0x33, !PT ;  /* 0x00005e00ff768a12 */ /* 0x000fe200078e33ff */
[----:B------:R-:W-:Y:S01]  /*2570*/  CS2R R72, SRZ ;  /* 0x0000000000487805 */ /* 0x000fe2000001ff00 */
[----:B------:R-:W-:Y:S01]  /*2580*/  LEA R158, P3, R54, c[0x0][0x168], 0x1 ;  /* 0x00005a00369e7a11 */ /* 0x000fe200078608ff */
[----:B------:R-:W-:Y:S01]  /*2590*/  CS2R R74, SRZ ;  /* 0x00000000004a7805 */ /* 0x000fe2000001ff00 */
[----:B------:R-:W-:Y:S01]  /*25a0*/  LEA.HI.X.SX32 R169, R47, c[0x0][0x16c], 0x1, P4 ;  /* 0x00005b002fa97a11 */ /* 0x000fe200020f0eff */
[----:B------:R-:W-:Y:S01]  /*25b0*/  IMAD R118, R118, c[0x0][0x184], RZ ;  /* 0x0000610076767a24 */ /* 0x000fe200078e02ff */
[----:B------:R-:W-:Y:S01]  /*25c0*/  LEA.HI.X.SX32 R167, R49, c[0x0][0x16c], 0x1, P5 ;  /* 0x00005b0031a77a11 */ /* 0x000fe200028f0eff */
[----:B------:R-:W-:Y:S01]  /*25d0*/  CS2R R68, SRZ ;  /* 0x0000000000447805 */ /* 0x000fe2000001ff00 */
[----:B------:R-:W-:Y:S01]  /*25e0*/  LEA R170, P6, R50, c[0x0][0x168], 0x1 ;  /* 0x00005a0032aa7a11 */ /* 0x000fe200078c08ff */
[----:B------:R-:W-:Y:S01]  /*25f0*/  CS2R R70, SRZ ;  /* 0x0000000000467805 */ /* 0x000fe2000001ff00 */
[C---:B------:R-:W-:Y:S01]  /*2600*/  LEA R136, P1, R118.reuse, c[0x0][0x160], 0x1 ;  /* 0x0000580076887a11 */ /* 0x040fe200078208ff */
[----:B------:R-:W-:Y:S01]  /*2610*/  CS2R R64, SRZ ;  /* 0x0000000000407805 */ /* 0x000fe2000001ff00 */
[----:B------:R-:W-:Y:S01]  /*2620*/  LEA R162, P0, R51, c[0x0][0x168], 0x1 ;  /* 0x00005a0033a27a11 */ /* 0x000fe200078008ff */
[----:B------:R-:W-:Y:S01]  /*2630*/  CS2R R66, SRZ ;  /* 0x0000000000427805 */ /* 0x000fe2000001ff00 */
[----:B------:R-:W-:Y:S01]  /*2640*/  LEA.HI.X.SX32 R137, R118, c[0x0][0x164], 0x1, P1 ;  /* 0x0000590076897a11 */ /* 0x000fe200008f0eff */
[----:B------:R-:W-:Y:S01]  /*2650*/  CS2R R60, SRZ ;  /* 0x00000000003c7805 */ /* 0x000fe2000001ff00 */
[----:B------:R-:W-:Y:S01]  /*2660*/  LEA R164, P1, R52, c[0x0][0x168], 0x1 ;  /* 0x00005a0034a47a11 */ /* 0x000fe200078208ff */
[----:B------:R-:W-:Y:S01]  /*2670*/  CS2R R62, SRZ ;  /* 0x00000000003e7805 */ /* 0x000fe2000001ff00 */
[----:B------:R-:W-:Y:S01]  /*2680*/  LEA R160, P2, R53, c[0x0][0x168], 0x1 ;  /* 0x00005a0035a07a11 */ /* 0x000fe200078408ff */
[----:B------:R-:W-:Y:S01]  /*2690*/  CS2R R94, SRZ ;  /* 0x00000000005e7805 */ /* 0x000fe2000001ff00 */
[----:B------:R-:W-:-:S02]  /*26a0*/  LEA R156, P4, R55, c[0x0][0x168], 0x1 ;  /* 0x00005a00379c7a11 */ /* 0x000fc400078808ff */
[----:B------:R-:W-:Y:S02]  /*26b0*/  LEA R110, P5, R56, c[0x0][0x168], 0x1 ;  /* 0x00005a00386e7a11 */ /* 0x000fe400078a08ff */
[----:B------:R-:W-:Y:S02]  /*26c0*/  LEA.HI.X.SX32 R165, R52, c[0x0][0x16c], 0x1, P1 ;  /* 0x00005b0034a57a11 */ /* 0x000fe400008f0eff */
[----:B------:R-:W-:Y:S02]  /*26d0*/  LEA R154, P1, R59, c[0x0][0x168], 0x1 ;  /* 0x00005a003b9a7a11 */ /* 0x000fe400078208ff */
[----:B------:R-:W-:Y:S02]  /*26e0*/  LEA.HI.X.SX32 R159, R54, c[0x0][0x16c], 0x1, P3 ;  /* 0x00005b00369f7a11 */ /* 0x000fe400018f0eff */
[----:B------:R-:W-:Y:S02]  /*26f0*/  LEA.HI.X.SX32 R171, R50, c[0x0][0x16c], 0x1, P6 ;  /* 0x00005b0032ab7a11 */ /* 0x000fe400030f0eff */
[----:B------:R-:W-:-:S02]  /*2700*/  LEA.HI.X.SX32 R163, R51, c[0x0][0x16c], 0x1, P0 ;  /* 0x00005b0033a37a11 */ /* 0x000fc400000f0eff */
[----:B------:R-:W-:Y:S02]  /*2710*/  LEA.HI.X.SX32 R161, R53, c[0x0][0x16c], 0x1, P2 ;  /* 0x00005b0035a17a11 */ /* 0x000fe400010f0eff */
[----:B------:R-:W-:Y:S02]  /*2720*/  LEA R130, P3, R84, c[0x0][0x168], 0x1 ;  /* 0x00005a0054827a11 */ /* 0x000fe400078608ff */
[----:B------:R-:W-:Y:S02]  /*2730*/  LEA.HI.X.SX32 R157, R55, c[0x0][0x16c], 0x1, P4 ;  /* 0x00005b00379d7a11 */ /* 0x000fe400020f0eff */
[----:B------:R-:W-:Y:S02]  /*2740*/  LEA.HI.X.SX32 R111, R56, c[0x0][0x16c], 0x1, P5 ;  /* 0x00005b00386f7a11 */ /* 0x000fe400028f0eff */
[----:B------:R-:W-:Y:S02]  /*2750*/  LEA R150, P6, R57, c[0x0][0x168], 0x1 ;  /* 0x00005a0039967a11 */ /* 0x000fe400078c08ff */
[----:B------:R-:W-:-:S02]  /*2760*/  LEA R152, P0, R58, c[0x0][0x168], 0x1 ;  /* 0x00005a003a987a11 */ /* 0x000fc400078008ff */
[----:B------:R-:W-:Y:S02]  /*2770*/  LEA R146, P2, R48, c[0x0][0x168], 0x1 ;  /* 0x00005a0030927a11 */ /* 0x000fe400078408ff */
[----:B------:R-:W-:Y:S02]  /*2780*/  LEA R120, P4, R85, c[0x0][0x168], 0x1 ;  /* 0x00005a0055787a11 */ /* 0x000fe400078808ff */
[----:B------:R-:W-:Y:S02]  /*2790*/  LEA R118, P5, R86, c[0x0][0x168], 0x1 ;  /* 0x00005a0056767a11 */ /* 0x000fe400078a08ff */
[----:B------:R-:W-:Y:S02]  /*27a0*/  LEA.HI.X.SX32 R155, R59, c[0x0][0x16c], 0x1, P1 ;  /* 0x00005b003b9b7a11 */ /* 0x000fe400008f0eff */
[----:B------:R-:W-:Y:S02]  /*27b0*/  LEA R122, P1, R97, c[0x0][0x168], 0x1 ;  /* 0x00005a00617a7a11 */ /* 0x000fe400078208ff */
[----:B------:R-:W-:-:S02]  /*27c0*/  LEA.HI.X.SX32 R131, R84, c[0x0][0x16c], 0x1, P3 ;  /* 0x00005b0054837a11 */ /* 0x000fc400018f0eff */
[----:B------:R-:W-:Y:S02]  /*27d0*/  LEA.HI.X.SX32 R151, R57, c[0x0][0x16c], 0x1, P6 ;  /* 0x00005b0039977a11 */ /* 0x000fe400030f0eff */
[----:B------:R-:W-:Y:S02]  /*27e0*/  LEA.HI.X.SX32 R153, R58, c[0x0][0x16c], 0x1, P0 ;  /* 0x00005b003a997a11 */ /* 0x000fe400000f0eff */
[----:B------:R-:W-:Y:S02]  /*27f0*/  LEA.HI.X.SX32 R147, R48, c[0x0][0x16c], 0x1, P2 ;  /* 0x00005b0030937a11 */ /* 0x000fe400010f0eff */
[----:B------:R-:W-:Y:S02]  /*2800*/  LEA R138, P3, R99, c[0x0][0x168], 0x1 ;  /* 0x00005a00638a7a11 */ /* 0x000fe400078608ff */
[----:B------:R-:W-:Y:S02]  /*2810*/  LEA.HI.X.SX32 R121, R85, c[0x0][0x16c], 0x1, P4 ;  /* 0x00005b0055797a11 */ /* 0x000fe400020f0eff */
[----:B------:R-:W-:-:S02]  /*2820*/  LEA.HI.X.SX32 R119, R86, c[0x0][0x16c], 0x1, P5 ;  /* 0x00005b0056777a11 */ /* 0x000fc400028f0eff */
[----:B------:R-:W-:Y:S02]  /*2830*/  LEA R124, P6, R87, c[0x0][0x168], 0x1 ;  /* 0x00005a00577c7a11 */ /* 0x000fe400078c08ff */
[----:B------:R-:W-:Y:S02]  /*2840*/  LEA R148, P0, R96, c[0x0][0x168], 0x1 ;  /* 0x00005a0060947a11 */ /* 0x000fe400078008ff */
[----:B------:R-:W-:Y:S02]  /*2850*/  LEA R132, P2, R98, c[0x0][0x168], 0x1 ;  /* 0x00005a0062847a11 */ /* 0x000fe400078408ff */
[----:B------:R-:W-:Y:S02]  /*2860*/  LEA R126, P4, R127, c[0x0][0x168], 0x1 ;  /* 0x00005a007f7e7a11 */ /* 0x000fe400078808ff */
[----:B------:R-:W-:Y:S02]  /*2870*/  LEA R116, P5, R129, c[0x0][0x168], 0x1 ;  /* 0x00005a0081747a11 */ /* 0x000fe400078a08ff */
[----:B------:R-:W-:-:S02]  /*2880*/  LEA.HI.X.SX32 R123, R97, c[0x0][0x16c], 0x1, P1 ;  /* 0x00005b00617b7a11 */ /* 0x000fc400008f0eff */
[----:B------:R-:W-:Y:S02]  /*2890*/  LEA R114, P1, R135, c[0x0][0x168], 0x1 ;  /* 0x00005a0087727a11 */ /* 0x000fe400078208ff */
[----:B------:R-:W-:Y:S02]  /*28a0*/  LEA.HI.X.SX32 R139, R99, c[0x0][0x16c], 0x1, P3 ;  /* 0x00005b00638b7a11 */ /* 0x000fe400018f0eff */
[----:B------:R-:W-:Y:S02]  /*28b0*/  LEA.HI.X.SX32 R125, R87, c[0x0][0x16c], 0x1, P6 ;  /* 0x00005b00577d7a11 */ /* 0x000fe400030f0eff */
[----:B------:R-:W-:Y:S02]  /*28c0*/  LEA.HI.X.SX32 R149, R96, c[0x0][0x16c], 0x1, P0 ;  /* 0x00005b0060957a11 */ /* 0x000fe400000f0eff */
[----:B------:R-:W-:Y:S02]  /*28d0*/  LEA.HI.X.SX32 R133, R98, c[0x0][0x16c], 0x1, P2 ;  /* 0x00005b0062857a11 */ /* 0x000fe400010f0eff */
[----:B------:R-:W-:-:S02]  /*28e0*/  LEA R134, P3, R141, c[0x0][0x168], 0x1 ;  /* 0x00005a008d867a11 */ /* 0x000fc400078608ff */
[----:B------:R-:W-:Y:S02]  /*28f0*/  LEA.HI.X.SX32 R127, R127, c[0x0][0x16c], 0x1, P4 ;  /* 0x00005b007f7f7a11 */ /* 0x000fe400020f0eff */
[----:B------:R-:W-:Y:S02]  /*2900*/  LEA.HI.X.SX32 R117, R129, c[0x0][0x16c], 0x1, P5 ;  /* 0x00005b0081757a11 */ /* 0x000fe400028f0eff */
[----:B------:R-:W-:Y:S02]  /*2910*/  LEA R54, P6, R112, c[0x0][0x168], 0x1 ;  /* 0x00005a0070367a11 */ /* 0x000fe400078c08ff */
[----:B------:R-:W-:Y:S02]  /*2920*/  LEA R128, P0, R113, c[0x0][0x168], 0x1 ;  /* 0x00005a0071807a11 */ /* 0x000fe400078008ff */
[----:B------:R-:W-:Y:S02]  /*2930*/  LEA R144, P2, R145, c[0x0][0x168], 0x1 ;  /* 0x00005a0091907a11 */ /* 0x000fe400078408ff */
[----:B------:R-:W-:-:S02]  /*2940*/  LEA R142, P4, R143, c[0x0][0x168], 0x1 ;  /* 0x00005a008f8e7a11 */ /* 0x000fc400078808ff */
[----:B------:R-:W-:Y:S02]  /*2950*/  LEA R140, P5, R45, c[0x0][0x168], 0x1 ;  /* 0x00005a002d8c7a11 */ /* 0x000fe400078a08ff */
[----:B------:R-:W-:Y:S02]  /*2960*/  LEA.HI.X.SX32 R115, R135, c[0x0][0x16c], 0x1, P1 ;  /* 0x00005b0087737a11 */ /* 0x000fe400008f0eff */
[----:B------:R-:W-:Y:S02]  /*2970*/  IADD3 R103, R103, R100, R79 ;  /* 0x0000006467677210 */ /* 0x000fe40007ffe04f */
[----:B------:R-:W-:Y:S01]  /*2980*/  LEA.HI.X.SX32 R135, R141, c[0x0][0x16c], 0x1, P3 ;  /* 0x00005b008d877a11 */ /* 0x000fe200018f0eff */
[----:B------:R-:W-:Y:S01]  /*2990*/  CS2R R78, SRZ ;  /* 0x00000000004e7805 */ /* 0x000fe2000001ff00 */
[----:B------:R-:W-:Y:S02]  /*29a0*/  LOP3.LUT R176, R104, 0x20, RZ, 0x3c, !PT ;  /* 0x0000002068b07812 */ /* 0x000fe400078e3cff */
[----:B------:R-:W-:-:S02]  /*29b0*/  LOP3.LUT R178, R105, 0x20, RZ, 0x3c, !PT ;  /* 0x0000002069b27812 */ /* 0x000fc400078e3cff */
[----:B------:R-:W-:Y:S02]  /*29c0*/  LEA.HI.X.SX32 R197, R112, c[0x0][0x16c], 0x1, P6 ;  /* 0x00005b0070c57a11 */ /* 0x000fe400030f0eff */
[----:B------:R-:W-:Y:S02]  /*29d0*/  LEA.HI.X.SX32 R129, R113, c[0x0][0x16c], 0x1, P0 ;  /* 0x00005b0071817a11 */ /* 0x000fe400000f0eff */
[----:B------:R-:W-:Y:S02]  /*29e0*/  LEA.HI.X.SX32 R145, R145, c[0x0][0x16c], 0x1, P2 ;  /* 0x00005b0091917a11 */ /* 0x000fe400010f0eff */
[----:B------:R-:W-:Y:S02]  /*29f0*/  LEA.HI.X.SX32 R143, R143, c[0x0][0x16c], 0x1, P4 ;  /* 0x00005b008f8f7a11 */ /* 0x000fe400020f0eff */
[----:B------:R-:W-:Y:S02]  /*2a00*/  LEA.HI.X.SX32 R141, R45, c[0x0][0x16c], 0x1, P5 ;  /* 0x00005b002d8d7a11 */ /* 0x000fe400028f0eff */
.L_x_2:
[----:B------:R-:W-:Y:S01]  /*2a10*/  ISETP.GE.AND P0, PT, R2, UR4, PT ;  /* 0x0000000402007c0c */ /* 0x000fe2000bf06270 */
[----:B------:R-:W-:Y:S01]  /*2a20*/  IMAD.WIDE R46, R107, 0x2, R136 ;  /* 0x000000026b2e7825 */ /* 0x000fe200078e0288 */
[----:B------:R-:W-:-:S02]  /*2a30*/  ISETP.GE.AND P1, PT, R4, UR4, PT ;  /* 0x0000000404007c0c */ /* 0x000fc4000bf26270 */
[----:B------:R-:W-:Y:S01]  /*2a40*/  ISETP.GE.AND P2, PT, R5, UR4, PT ;  /* 0x0000000405007c0c */ /* 0x000fe2000bf46270 */
[----:B------:R-:W-:Y:S01]  /*2a50*/  IMAD.WIDE R44, R185, 0x2, R136 ;  /* 0x00000002b92c7825 */ /* 0x000fe200078e0288 */
[----:B------:R-:W-:Y:S02]  /*2a60*/  PRMT R55, RZ, 0x7610, R55 ;  /* 0x00007610ff377816 */ /* 0x000fe40000000037 */
[----:B------:R-:W-:Y:S01]  /*2a70*/  PRMT R57, RZ, 0x7610, R57 ;  /* 0x00007610ff397816 */ /* 0x000fe20000000039 */
[----:B------:R-:W-:Y:S01]  /*2a80*/  IMAD.WIDE R48, R183, 0x2, R136 ;  /* 0x00000002b7307825 */ /* 0x000fe200078e0288 */
[----:B------:R-:W-:Y:S02]  /*2a90*/  PRMT R59, RZ, 0x7610, R59 ;  /* 0x00007610ff3b7816 */ /* 0x000fe4000000003b */
[----:B------:R-:W-:Y:S01]  /*2aa0*/  ISETP.GE.AND P3, PT, R6, UR4, PT ;  /* 0x0000000406007c0c */ /* 0x000fe2000bf66270 */
[----:B------:R0:W2:Y:S01]  /*2ab0*/  @!P0 LDG.E.U16 R55, [R46.64] ;  /* 0x000000062e378981 */ /* 0x0000a2000c1e1500 */
[----:B------:R-:W-:Y:S01]  /*2ac0*/  ISETP.GE.AND P0, PT, R7, UR4, PT ;  /* 0x0000000407007c0c */ /* 0x000fe2000bf06270 */
[----:B------:R-:W-:Y:S01]  /*2ad0*/  IMAD.WIDE R112, R181, 0x2, R136 ;  /* 0x00000002b5707825 */ /* 0x000fe200078e0288 */
[----:B------:R-:W-:Y:S01]  /*2ae0*/  ISETP.GE.AND P4, PT, R9, UR4, PT ;  /* 0x0000000409007c0c */ /* 0x000fe2000bf86270 */
[----:B------:R1:W3:Y:S01]  /*2af0*/  @!P1 LDG.E.U16 R57, [R44.64] ;  /* 0x000000062c399981 */ /* 0x0002e2000c1e1500 */
[----:B------:R-:W-:-:S02]  /*2b00*/  ISETP.GE.AND P1, PT, R8, UR4, PT ;  /* 0x0000000408007c0c */ /* 0x000fc4000bf26270 */
[----:B------:R-:W-:Y:S01]  /*2b10*/  PRMT R85, RZ, 0x7610, R85 ;  /* 0x00007610ff557816 */ /* 0x000fe20000000055 */
[----:B------:R4:W5:Y:S01]  /*2b20*/  @!P2 LDG.E.U16 R59, [R48.64] ;  /* 0x00000006303ba981 */ /* 0x000962000c1e1500 */
[----:B------:R-:W-:Y:S01]  /*2b30*/  ISETP.GE.AND P2, PT, R10, UR4, PT ;  /* 0x000000040a007c0c */ /* 0x000fe2000bf46270 */
[----:B0-----:R-:W-:Y:S01]  /*2b40*/  IMAD.WIDE R46, R179, 0x2, R136 ;  /* 0x00000002b32e7825 */ /* 0x001fe200078e0288 */
[----:B------:R-:W-:Y:S02]  /*2b50*/  PRMT R87, RZ, 0x7610, R87 ;  /* 0x00007610ff577816 */ /* 0x000fe40000000057 */
[----:B------:R-:W-:Y:S01]  /*2b60*/  PRMT R97, RZ, 0x7610, R97 ;  /* 0x00007610ff617816 */ /* 0x000fe20000000061 */
[----:B------:R-:W-:Y:S01]  /*2b70*/  IMAD.WIDE R50, R177, 0x2, R136 ;  /* 0x00000002b1327825 */ /* 0x000fe200078e0288 */
[----:B------:R-:W-:Y:S01]  /*2b80*/  PRMT R99, RZ, 0x7610, R99 ;  /* 0x00007610ff637816 */ /* 0x000fe20000000063 */
[----:B------:R0:W3:Y:S01]  /*2b90*/  @!P3 LDG.E.U16 R85, [R112.64] ;  /* 0x000000067055b981 */ /* 0x0000e2000c1e1500 */
[----:B------:R-:W-:Y:S01]  /*2ba0*/  PRMT R191, RZ, 0x7610, R191 ;  /* 0x00007610ffbf7816 */ /* 0x000fe200000000bf */
[----:B------:R-:W-:-:S02]  /*2bb0*/  IMAD.WIDE R52, R109, 0x2, R136 ;  /* 0x000000026d347825 */ /* 0x000fc400078e0288 */
[----:B------:R0:W3:Y:S02]  /*2bc0*/  @!P0 LDG.E.U16 R87, [R46.64] ;  /* 0x000000062e578981 */ /* 0x0000e4000c1e1500 */
[----:B-1----:R-:W-:Y:S02]  /*2bd0*/  IMAD.WIDE R44, R108, 0x2, R136 ;  /* 0x000000026c2c7825 */ /* 0x002fe400078e0288 */
[----:B------:R1:W3:Y:S04]  /*2be0*/  @!P1 LDG.E.U16 R97, [R50.64] ;  /* 0x0000000632619981 */ /* 0x0002e8000c1e1500 */
[----:B------:R0:W3:Y:S04]  /*2bf0*/  @!P4 LDG.E.U16 R99, [R52.64] ;  /* 0x000000063463c981 */ /* 0x0000e8000c1e1500 */
[----:B------:R0:W3:Y:S04]  /*2c00*/  @!P2 LDG.E.U16 R191, [R44.64] ;  /* 0x000000062cbfa981 */ /* 0x0000e8000c1e1500 */
[----:B------:R-:W-:Y:S01]  /*2c10*/  BAR.SYNC.DEFER_BLOCKING 0x0 ;  /* 0x0000000000007b1d */ /* 0x000fe20000010000 */
[----:B------:R-:W-:Y:S01]  /*2c20*/  ISETP.GE.AND P0, PT, R3, UR4, PT ;  /* 0x0000000403007c0c */ /* 0x000fe2000bf06270 */
[----:B----4-:R-:W-:Y:S01]  /*2c30*/  IMAD.WIDE R48, R106, 0x2, R140 ;  /* 0x000000026a307825 */ /* 0x010fe200078e028c */
[----:B------:R-:W-:-:S02]  /*2c40*/  PRMT R193, RZ, 0x7610, R193 ;  /* 0x00007610ffc17816 */ /* 0x000fc400000000c1 */
[----:B------:R-:W-:Y:S01]  /*2c50*/  PRMT R195, RZ, 0x7610, R195 ;  /* 0x00007610ffc37816 */ /* 0x000fe200000000c3 */
[----:B0-----:R-:W-:Y:S01]  /*2c60*/  IMAD.WIDE R46, R106, 0x2, R142 ;  /* 0x000000026a2e7825 */ /* 0x001fe200078e028e */
[----:B------:R-:W-:-:S03]  /*2c70*/  PRMT R199, RZ, 0x7610, R199 ;  /* 0x00007610ffc77816 */ /* 0x000fc600000000c7 */
[----:B------:R-:W-:Y:S02]  /*2c80*/  IMAD.MOV.U32 R112, RZ, RZ, R54 ;  /* 0x000000ffff707224 */ /* 0x000fe400078e0036 */
[--C-:B------:R-:W-:Y:S01]  /*2c90*/  IMAD.MOV.U32 R113, RZ, RZ, R197.reuse ;  /* 0x000000ffff717224 */ /* 0x100fe200078e00c5 */
[----:B------:R-:W-:Y:S01]  /*2ca0*/  PRMT R197, RZ, 0x7610, R197 ;  /* 0x00007610ffc57816 */ /* 0x000fe200000000c5 */
[C---:B------:R-:W-:Y:S01]  /*2cb0*/  IMAD.WIDE R44, R106.reuse, 0x2, R134 ;  /* 0x000000026a2c7825 */ /* 0x040fe200078e0286 */
[----:B------:R-:W-:Y:S02]  /*2cc0*/  PRMT R201, RZ, 0x7610, R201 ;  /* 0x00007610ffc97816 */ /* 0x000fe400000000c9 */
[----:B------:R-:W-:Y:S01]  /*2cd0*/  PRMT R203, RZ, 0x7610, R203 ;  /* 0x00007610ffcb7816 */ /* 0x000fe200000000cb */
[----:B-1----:R-:W-:Y:S01]  /*2ce0*/  IMAD.WIDE R50, R106, 0x2, R128 ;  /* 0x000000026a327825 */ /* 0x002fe200078e0280 */
[----:B------:R-:W-:-:S03]  /*2cf0*/  PRMT R205, RZ, 0x7610, R205 ;  /* 0x00007610ffcd7816 */ /* 0x000fc600000000cd */
[C---:B------:R-:W-:Y:S01]  /*2d00*/  IMAD.WIDE R52, R106.reuse, 0x2, R112 ;  /* 0x000000026a347825 */ /* 0x040fe200078e0270 */
[----:B------:R0:W4:Y:S04]  /*2d10*/  @!P0 LDG.E.U16 R193, [R48.64] ;  /* 0x0000000630c18981 */ /* 0x000128000c1e1500 */
[----:B------:R1:W4:Y:S01]  /*2d20*/  @!P0 LDG.E.U16 R195, [R46.64] ;  /* 0x000000062ec38981 */ /* 0x000322000c1e1500 */
[----:B------:R-:W-:Y:S02]  /*2d30*/  PRMT R207, RZ, 0x7610, R207 ;  /* 0x00007610ffcf7816 */ /* 0x000fe400000000cf */
[----:B------:R-:W-:Y:S01]  /*2d40*/  PRMT R209, RZ, 0x7610, R209 ;  /* 0x00007610ffd17816 */ /* 0x000fe200000000d1 */
[----:B------:R1:W4:Y:S01]  /*2d50*/  @!P0 LDG.E.U16 R197, [R44.64] ;  /* 0x000000062cc58981 */ /* 0x000322000c1e1500 */
[----:B0-----:R-:W-:Y:S01]  /*2d60*/  IMAD.WIDE R48, R106, 0x2, R114 ;  /* 0x000000026a307825 */ /* 0x001fe200078e0272 */
[----:B------:R-:W-:-:S02]  /*2d70*/  PRMT R211, RZ, 0x7610, R211 ;  /* 0x00007610ffd37816 */ /* 0x000fc400000000d3 */
[----:B------:R0:W4:Y:S01]  /*2d80*/  @!P0 LDG.E.U16 R203, [R50.64] ;  /* 0x0000000632cb8981 */ /* 0x000122000c1e1500 */
[C---:B-1----:R-:W-:Y:S01]  /*2d90*/  IMAD.WIDE R46, R106.reuse, 0x2, R144 ;  /* 0x000000026a2e7825 */ /* 0x042fe200078e0290 */
[----:B------:R-:W-:Y:S02]  /*2da0*/  PRMT R213, RZ, 0x7610, R213 ;  /* 0x00007610ffd57816 */ /* 0x000fe400000000d5 */
[----:B------:R1:W4:Y:S01]  /*2db0*/  @!P0 LDG.E.U16 R201, [R48.64] ;  /* 0x0000000630c98981 */ /* 0x000322000c1e1500 */
[----:B------:R-:W-:Y:S01]  /*2dc0*/  PRMT R215, RZ, 0x7610, R215 ;  /* 0x00007610ffd77816 */ /* 0x000fe200000000d7 */
[C---:B------:R-:W-:Y:S02]  /*2dd0*/  IMAD.WIDE R44, R106.reuse, 0x2, R116 ;  /* 0x000000026a2c7825 */ /* 0x040fe400078e0274 */
[----:B------:R1:W4:Y:S02]  /*2de0*/  @!P0 LDG.E.U16 R199, [R46.64] ;  /* 0x000000062ec78981 */ /* 0x000324000c1e1500 */
[----:B0-----:R-:W-:-:S02]  /*2df0*/  IMAD.WIDE R50, R106, 0x2, R132 ;  /* 0x000000026a327825 */ /* 0x001fc400078e0284 */
[----:B------:R0:W4:Y:S02]  /*2e00*/  @!P0 LDG.E.U16 R205, [R52.64] ;  /* 0x0000000634cd8981 */ /* 0x000124000c1e1500 */
[C---:B-1----:R-:W-:Y:S01]  /*2e10*/  IMAD.WIDE R48, R106.reuse, 0x2, R138 ;  /* 0x000000026a307825 */ /* 0x042fe200078e028a */
[----:B------:R-:W-:Y:S01]  /*2e20*/  PRMT R217, RZ, 0x7610, R217 ;  /* 0x00007610ffd97816 */ /* 0x000fe200000000d9 */
[----:B------:R1:W4:Y:S02]  /*2e30*/  @!P0 LDG.E.U16 R207, [R44.64] ;  /* 0x000000062ccf8981 */ /* 0x000324000c1e1500 */
[C---:B------:R-:W-:Y:S01]  /*2e40*/  IMAD.WIDE R46, R106.reuse, 0x2, R126 ;  /* 0x000000026a2e7825 */ /* 0x040fe200078e027e */
[----:B------:R-:W-:Y:S01]  /*2e50*/  PRMT R219, RZ, 0x7610, R219 ;  /* 0x00007610ffdb7816 */ /* 0x000fe200000000db */
[----:B------:R1:W4:Y:S02]  /*2e60*/  @!P0 LDG.E.U16 R211, [R48.64] ;  /* 0x0000000630d38981 */ /* 0x000324000c1e1500 */
[C---:B0-----:R-:W-:Y:S01]  /*2e70*/  IMAD.WIDE R52, R106.reuse, 0x2, R122 ;  /* 0x000000026a347825 */ /* 0x041fe200078e027a */
[----:B------:R-:W-:Y:S01]  /*2e80*/  PRMT R221, RZ, 0x7610, R221 ;  /* 0x00007610ffdd7816 */ /* 0x000fe200000000dd */
[----:B------:R0:W4:Y:S01]  /*2e90*/  @!P0 LDG.E.U16 R209, [R46.64] ;  /* 0x000000062ed18981 */ /* 0x000122000c1e1500 */
[----:B------:R-:W-:Y:S01]  /*2ea0*/  PRMT R223, RZ, 0x7610, R223 ;  /* 0x00007610ffdf7816 */ /* 0x000fe200000000df */
[C---:B-1----:R-:W-:Y:S01]  /*2eb0*/  IMAD.WIDE R44, R106.reuse, 0x2, R148 ;  /* 0x000000026a2c7825 */ /* 0x042fe200078e0294 */
[----:B------:R-:W-:Y:S01]  /*2ec0*/  PRMT R225, RZ, 0x7610, R225 ;  /* 0x00007610ffe17816 */ /* 0x000fe200000000e1 */
[----:B------:R1:W4:Y:S02]  /*2ed0*/  @!P0 LDG.E.U16 R213, [R50.64] ;  /* 0x0000000632d58981 */ /* 0x000324000c1e1500 */
[----:B------:R-:W-:-:S02]  /*2ee0*/  IMAD.WIDE R48, R106, 0x2, R118 ;  /* 0x000000026a307825 */ /* 0x000fc400078e0276 */
[----:B------:R1:W4:Y:S02]  /*2ef0*/  @!P0 LDG.E.U16 R215, [R52.64] ;  /* 0x0000000634d78981 */ /* 0x000324000c1e1500 */
[C---:B0-----:R-:W-:Y:S01]  /*2f00*/  IMAD.WIDE R46, R106.reuse, 0x2, R124 ;  /* 0x000000026a2e7825 */ /* 0x041fe200078e027c */
[----:B------:R-:W-:Y:S01]  /*2f10*/  PRMT R227, RZ, 0x7610, R227 ;  /* 0x00007610ffe37816 */ /* 0x000fe200000000e3 */
[----:B------:R0:W4:Y:S02]  /*2f20*/  @!P0 LDG.E.U16 R217, [R44.64] ;  /* 0x000000062cd98981 */ /* 0x000124000c1e1500 */
[C---:B-1----:R-:W-:Y:S01]  /*2f30*/  IMAD.WIDE R50, R106.reuse, 0x2, R120 ;  /* 0x000000026a327825 */ /* 0x042fe200078e0278 */
[----:B------:R-:W-:Y:S01]  /*2f40*/  PRMT R229, RZ, 0x7610, R229 ;  /* 0x00007610ffe57816 */ /* 0x000fe200000000e5 */
[----:B------:R1:W4:Y:S02]  /*2f50*/  @!P0 LDG.E.U16 R219, [R46.64] ;  /* 0x000000062edb8981 */ /* 0x000324000c1e1500 */
[C---:B------:R-:W-:Y:S01]  /*2f60*/  IMAD.WIDE R52, R106.reuse, 0x2, R130 ;  /* 0x000000026a347825 */ /* 0x040fe200078e0282 */
[----:B------:R-:W-:Y:S01]  /*2f70*/  PRMT R231, RZ, 0x7610, R231 ;  /* 0x00007610ffe77816 */ /* 0x000fe200000000e7 */
[----:B------:R1:W4:Y:S01]  /*2f80*/  @!P0 LDG.E.U16 R221, [R48.64] ;  /* 0x0000000630dd8981 */ /* 0x000322000c1e1500 */
[----:B------:R-:W-:Y:S01]  /*2f90*/  PRMT R233, RZ, 0x7610, R233 ;  /* 0x00007610ffe97816 */ /* 0x000fe200000000e9 */
[C---:B0-----:R-:W-:Y:S01]  /*2fa0*/  IMAD.WIDE R44, R106.reuse, 0x2, R146 ;  /* 0x000000026a2c7825 */ /* 0x041fe200078e0292 */
[----:B------:R-:W-:Y:S01]  /*2fb0*/  PRMT R235, RZ, 0x7610, R235 ;  /* 0x00007610ffeb7816 */ /* 0x000fe200000000eb */
[----:B------:R0:W4:Y:S02]  /*2fc0*/  @!P0 LDG.E.U16 R223, [R50.64] ;  /* 0x0000000632df8981 */ /* 0x000124000c1e1500 */
[----:B-1----:R-:W-:-:S02]  /*2fd0*/  IMAD.WIDE R46, R106, 0x2, R154 ;  /* 0x000000026a2e7825 */ /* 0x002fc400078e029a */
[----:B------:R1:W4:Y:S02]  /*2fe0*/  @!P0 LDG.E.U16 R225, [R52.64] ;  /* 0x0000000634e18981 */ /* 0x000324000c1e1500 */
[C---:B------:R-:W-:Y:S01]  /*2ff0*/  IMAD.WIDE R48, R106.reuse, 0x2, R152 ;  /* 0x000000026a307825 */ /* 0x040fe200078e0298 */
[----:B------:R-:W-:Y:S01]  /*3000*/  PRMT R237, RZ, 0x7610, R237 ;  /* 0x00007610ffed7816 */ /* 0x000fe200000000ed */
[----:B------:R1:W4:Y:S02]  /*3010*/  @!P0 LDG.E.U16 R227, [R44.64] ;  /* 0x000000062ce38981 */ /* 0x000324000c1e1500 */
[C---:B0-----:R-:W-:Y:S01]  /*3020*/  IMAD.WIDE R50, R106.reuse, 0x2, R150 ;  /* 0x000000026a327825 */ /* 0x041fe200078e0296 */
[----:B------:R-:W-:Y:S01]  /*3030*/  PRMT R241, RZ, 0x7610, R241 ;  /* 0x00007610fff17816 */ /* 0x000fe200000000f1 */
[----:B------:R0:W4:Y:S02]  /*3040*/  @!P0 LDG.E.U16 R229, [R46.64] ;  /* 0x000000062ee58981 */ /* 0x000124000c1e1500 */
[C---:B-1----:R-:W-:Y:S01]  /*3050*/  IMAD.WIDE R52, R106.reuse, 0x2, R110 ;  /* 0x000000026a347825 */ /* 0x042fe200078e026e */
[----:B------:R-:W-:Y:S01]  /*3060*/  PRMT R245, RZ, 0x7610, R245 ;  /* 0x00007610fff57816 */ /* 0x000fe200000000f5 */
[----:B------:R1:W4:Y:S01]  /*3070*/  @!P0 LDG.E.U16 R231, [R48.64] ;  /* 0x0000000630e78981 */ /* 0x000322000c1e1500 */
[----:B------:R-:W-:Y:S01]  /*3080*/  PRMT R249, RZ, 0x7610, R249 ;  /* 0x00007610fff97816 */ /* 0x000fe200000000f9 */
[C---:B------:R-:W-:Y:S01]  /*3090*/  IMAD.WIDE R44, R106.reuse, 0x2, R156 ;  /* 0x000000026a2c7825 */ /* 0x040fe200078e029c */
[----:B------:R-:W-:Y:S01]  /*30a0*/  PRMT R54, RZ, 0x7610, R54 ;  /* 0x00007610ff367816 */ /* 0x000fe20000000036 */
        /* <DEDUP_REMOVED lines=18> */
[C---:B0-----:R-:W-:Y:S02]  /*31d0*/  IMAD.WIDE R48, R106.reuse, 0x2, R170 ;  /* 0x000000026a307825 */ /* 0x041fe400078e02aa */
[----:B------:R-:W4:Y:S02]  /*31e0*/  @!P0 LDG.E.U16 R239, [R44.64] ;  /* 0x000000062cef8981 */ /* 0x000f24000c1e1500 */
[C---:B-1----:R-:W-:Y:S02]  /*31f0*/  IMAD.WIDE R50, R106.reuse, 0x2, R168 ;  /* 0x000000026a327825 */ /* 0x042fe400078e02a8 */
[----:B------:R-:W4:Y:S02]  /*3200*/  @!P0 LDG.E.U16 R243, [R46.64] ;  /* 0x000000062ef38981 */ /* 0x000f24000c1e1500 */
[----:B------:R-:W-:-:S02]  /*3210*/  IMAD.WIDE R52, R106, 0x2, R174 ;  /* 0x000000026a347825 */ /* 0x000fc400078e02ae */
[----:B------:R-:W4:Y:S04]  /*3220*/  @!P0 LDG.E.U16 R247, [R48.64] ;  /* 0x0000000630f78981 */ /* 0x000f28000c1e1500 */
[----:B------:R-:W4:Y:S04]  /*3230*/  @!P0 LDG.E.U16 R251, [R50.64] ;  /* 0x0000000632fb8981 */ /* 0x000f28000c1e1500 */
[----:B------:R-:W4:Y:S01]  /*3240*/  @!P0 LDG.E.U16 R182, [R52.64] ;  /* 0x0000000634b68981 */ /* 0x000f22000c1e1500 */
[----:B------:R-:W-:-:S04]  /*3250*/  IADD3 R180, R180, -0x1, RZ ;  /* 0xffffffffb4b47810 */ /* 0x000fc80007ffe0ff */
[----:B------:R-:W-:Y:S01]  /*3260*/  ISETP.NE.U32.AND P0, PT, R180, RZ, PT ;  /* 0x000000ffb400720c */ /* 0x000fe20003f05070 */
[C---:B------:R-:W-:Y:S01]  /*3270*/  IMAD.WIDE R112, R187.reuse, 0x2, R112 ;  /* 0x00000002bb707825 */ /* 0x040fe200078e0270 */
[----:B------:R-:W-:Y:S01]  /*3280*/  UIADD3 UR4, UR4, -0x20, URZ ;  /* 0xffffffe004047890 */ /* 0x000fe2000fffe03f */
[----:B--2---:R-:W-:Y:S04]  /*3290*/  STS.U16 [R104+0x2000], R55 ;  /* 0x0020003768007388 */ /* 0x004fe80000000400 */
[----:B-----5:R-:W-:Y:S04]  /*32a0*/  STS.U16 [R104+0x2200], R59 ;  /* 0x0022003b68007388 */ /* 0x020fe80000000400 */
[----:B---3--:R-:W-:Y:S04]  /*32b0*/  STS.U16 [R104+0x2400], R87 ;  /* 0x0024005768007388 */ /* 0x008fe80000000400 */
[----:B------:R-:W-:Y:S04]  /*32c0*/  STS.U16 [R104+0x2600], R99 ;  /* 0x0026006368007388 */ /* 0x000fe80000000400 */
[----:B------:R-:W-:Y:S04]  /*32d0*/  STS.U16 [R176+0x2100], R57 ;  /* 0x00210039b0007388 */ /* 0x000fe80000000400 */
[----:B------:R-:W-:Y:S04]  /*32e0*/  STS.U16 [R176+0x2300], R85 ;  /* 0x00230055b0007388 */ /* 0x000fe80000000400 */
[----:B------:R-:W-:Y:S04]  /*32f0*/  STS.U16 [R176+0x2500], R97 ;  /* 0x00250061b0007388 */ /* 0x000fe80000000400 */
[----:B------:R-:W-:Y:S04]  /*3300*/  STS.U16 [R176+0x2700], R191 ;  /* 0x002700bfb0007388 */ /* 0x000fe80000000400 */
[----:B----4-:R-:W-:Y:S04]  /*3310*/  STS.U16 [R104], R193 ;  /* 0x000000c168007388 */ /* 0x010fe80000000400 */
[----:B------:R-:W-:Y:S04]  /*3320*/  STS.U16 [R104+0x200], R197 ;  /* 0x000200c568007388 */ /* 0x000fe80000000400 */
        /* <DEDUP_REMOVED lines=30> */
[----:B------:R-:W-:Y:S06]  /*3510*/  BAR.SYNC.DEFER_BLOCKING 0x0 ;  /* 0x0000000000007b1d */ /* 0x000fec0000010000 */
[----:B------:R-:W-:Y:S04]  /*3520*/  LDSM.16.MT88.4 R84, [R105+0x2000] ;  /* 0x002000006954783b */ /* 0x000fe80000004200 */
[----:B------:R-:W0:Y:S04]  /*3530*/  LDSM.16.M88.4 R44, [R103] ;  /* 0x00000000672c783b */ /* 0x000e280000000200 */
[----:B------:R-:W1:Y:S04]  /*3540*/  LDSM.16.M88.4 R48, [R103+0x800] ;  /* 0x000800006730783b */ /* 0x000e680000000200 */
[----:B------:R-:W2:Y:S04]  /*3550*/  LDSM.16.M88.4 R52, [R103+0x1000] ;  /* 0x001000006734783b */ /* 0x000ea80000000200 */
[----:B------:R-:W3:Y:S04]  /*3560*/  LDSM.16.M88.4 R56, [R103+0x1800] ;  /* 0x001800006738783b */ /* 0x000ee80000000200 */
[----:B------:R-:W4:Y:S01]  /*3570*/  LDSM.16.MT88.4 R96, [R178+0x2000] ;  /* 0x00200000b260783b */ /* 0x000f220000004200 */
[C---:B0-----:R-:W-:Y:S08]  /*3580*/  HMMA.16816.F32.BF16 R80, R84.reuse, R44, R80 ;  /* 0x0000002c5450723c */ /* 0x041ff00000041850 */
[C---:B-1----:R-:W-:Y:S08]  /*3590*/  HMMA.16816.F32.BF16 R76, R84.reuse, R48, R76 ;  /* 0x00000030544c723c */ /* 0x042ff0000004184c */
[C---:B--2---:R-:W-:Y:S08]  /*35a0*/  HMMA.16816.F32.BF16 R72, R84.reuse, R52, R72 ;  /* 0x000000345448723c */ /* 0x044ff00000041848 */
[----:B---3--:R-:W-:Y:S01]  /*35b0*/  HMMA.16816.F32.BF16 R88, R84, R56, R88 ;  /* 0x000000385458723c */ /* 0x008fe20000041858 */
[----:B------:R-:W0:Y:S07]  /*35c0*/  LDSM.16.MT88.4 R84, [R105+0x2400] ;  /* 0x002400006954783b */ /* 0x000e2e0000004200 */
[C---:B----4-:R-:W-:Y:S08]  /*35d0*/  HMMA.16816.F32.BF16 R68, R96.reuse, R44, R68 ;  /* 0x0000002c6044723c */ /* 0x050ff00000041844 */
[C---:B------:R-:W-:Y:S08]  /*35e0*/  HMMA.16816.F32.BF16 R64, R96.reuse, R48, R64 ;  /* 0x000000306040723c */ /* 0x040ff00000041840 */
[C---:B------:R-:W-:Y:S08]  /*35f0*/  HMMA.16816.F32.BF16 R60, R96.reuse, R52, R60 ;  /* 0x00000034603c723c */ /* 0x040ff0000004183c */
[----:B------:R-:W-:Y:S01]  /*3600*/  HMMA.16816.F32.BF16 R92, R96, R56, R92 ;  /* 0x00000038605c723c */ /* 0x000fe2000004185c */
[----:B------:R-:W1:Y:S01]  /*3610*/  LDSM.16.MT88.4 R96, [R178+0x2400] ;  /* 0x00240000b260783b */ /* 0x000e620000004200 */
[----:B------:R-:W-:-:S04]  /*3620*/  IMAD.WIDE R174, R187, 0x2, R174 ;  /* 0x00000002bbae7825 */ /* 0x000fc800078e02ae */
[C---:B------:R-:W-:Y:S02]  /*3630*/  IMAD.WIDE R172, R187.reuse, 0x2, R172 ;  /* 0x00000002bbac7825 */ /* 0x040fe400078e02ac */
[----:B0-----:R-:W-:Y:S02]  /*3640*/  HMMA.16816.F32.BF16 R80, R84, R46, R80 ;  /* 0x0000002e5450723c */ /* 0x001fe40000041850 */
[----:B------:R-:W-:-:S04]  /*3650*/  IMAD.WIDE R168, R187, 0x2, R168 ;  /* 0x00000002bba87825 */ /* 0x000fc800078e02a8 */
[C---:B------:R-:W-:Y:S02]  /*3660*/  IMAD.WIDE R166, R187.reuse, 0x2, R166 ;  /* 0x00000002bba67825 */ /* 0x040fe400078e02a6 */
[----:B------:R-:W-:Y:S02]  /*3670*/  HMMA.16816.F32.BF16 R76, R84, R50, R76 ;  /* 0x00000032544c723c */ /* 0x000fe4000004184c */
        /* <DEDUP_REMOVED lines=8> */
[----:B-1----:R-:W-:Y:S02]  /*3700*/  HMMA.16816.F32.BF16 R68, R96, R46, R68 ;  /* 0x0000002e6044723c */ /* 0x002fe40000041844 */
        /* <DEDUP_REMOVED lines=19> */
[----:B------:R-:W-:Y:S02]  /*3840*/  IMAD.MOV.U32 R54, RZ, RZ, R112 ;  /* 0x000000ffff367224 */ /* 0x000fe400078e0070 */
[----:B------:R-:W-:Y:S02]  /*3850*/  IMAD.MOV.U32 R197, RZ, RZ, R113 ;  /* 0x000000ffffc57224 */ /* 0x000fe400078e0071 */
[----:B------:R-:W-:-:S04]  /*3860*/  IMAD.WIDE R114, R187, 0x2, R114 ;  /* 0x00000002bb727825 */ /* 0x000fc800078e0272 */
[----:B------:R-:W-:-:S04]  /*3870*/  IMAD.WIDE R144, R187, 0x2, R144 ;  /* 0x00000002bb907825 */ /* 0x000fc800078e0290 */
[----:B------:R-:W-:-:S04]  /*3880*/  IMAD.WIDE R134, R187, 0x2, R134 ;  /* 0x00000002bb867825 */ /* 0x000fc800078e0286 */
[----:B------:R-:W-:-:S04]  /*3890*/  IMAD.WIDE R142, R187, 0x2, R142 ;  /* 0x00000002bb8e7825 */ /* 0x000fc800078e028e */
[----:B------:R-:W-:-:S04]  /*38a0*/  IMAD.WIDE R140, R187, 0x2, R140 ;  /* 0x00000002bb8c7825 */ /* 0x000fc800078e028c */
[----:B------:R-:W-:Y:S01]  /*38b0*/  IMAD.WIDE R136, R189, 0x2, R136 ;  /* 0x00000002bd887825 */ /* 0x000fe200078e0288 */
[----:B------:R-:W-:Y:S05]  /*38c0*/  @P0 BRA `(.L_x_2) ;  /* 0xfffff14000000947 */ /* 0x000fea000383ffff */
[----:B------:R-:W-:Y:S02]  /*38d0*/  F2FP.BF16.PACK_AB R2, R67, R71 ;  /* 0x000000474302723e */ /* 0x000fe400000010ff */
[----:B------:R-:W-:Y:S02]  /*38e0*/  F2FP.BF16.PACK_AB R4, R79, R83 ;  /* 0x000000534f04723e */ /* 0x000fe400000010ff */
[----:B------:R-:W-:Y:S02]  /*38f0*/  F2FP.BF16.PACK_AB R6, R65, R69 ;  /* 0x000000454106723e */ /* 0x000fe400000010ff */
[----:B------:R-:W-:Y:S02]  /*3900*/  F2FP.BF16.PACK_AB R8, R77, R81 ;  /* 0x000000514d08723e */ /* 0x000fe400000010ff */
[----:B------:R-:W-:Y:S02]  /*3910*/  F2FP.BF16.PACK_AB R3, R95, R63 ;  /* 0x0000003f5f03723e */ /* 0x000fe400000010ff */
[----:B------:R-:W-:-:S02]  /*3920*/  F2FP.BF16.PACK_AB R67, R94, R62 ;  /* 0x0000003e5e43723e */ /* 0x000fc400000010ff */
        /* <DEDUP_REMOVED lines=10> */
.L_x_1:
[----:B------:R-:W-:Y:S01]  /*39d0*/  SHF.R.S32.HI R10, RZ, 0x4, R0 ;  /* 0x00000004ff0a7819 */ /* 0x000fe20000011400 */
[----:B------:R-:W-:Y:S01]  /*39e0*/  BAR.SYNC.DEFER_BLOCKING 0x0 ;  /* 0x0000000000007b1d */ /* 0x000fe20000010000 */
[----:B------:R-:W-:Y:S01]  /*39f0*/  IMAD.SHL.U32 R45, R0, 0x4, RZ ;  /* 0x00000004002d7824 */ /* 0x000fe200078e00ff */
[----:B------:R-:W-:Y:S01]  /*3a00*/  LOP3.LUT R49, R102, 0x180, RZ, 0xc0, !PT ;  /* 0x0000018066317812 */ /* 0x000fe200078ec0ff */
[----:B------:R-:W-:Y:S01]  /*3a10*/  IMAD.SHL.U32 R44, R0, 0x200, RZ ;  /* 0x00000200002c7824 */ /* 0x000fe200078e00ff */
[----:B------:R-:W-:Y:S01]  /*3a20*/  SGXT R10, R10, 0x1 ;  /* 0x000000010a0a781a */ /* 0x000fe20000000200 */
[----:B------:R-:W-:Y:S01]  /*3a30*/  IMAD.SHL.U32 R46, R0, 0x10, RZ ;  /* 0x00000010002e7824 */ /* 0x000fe200078e00ff */
[----:B------:R-:W-:-:S02]  /*3a40*/  LOP3.LUT R45, R100, 0x38, R45, 0xf8, !PT ;  /* 0x00000038642d7812 */ /* 0x000fc400078ef82d */
[----:B------:R-:W-:Y:S02]  /*3a50*/  LOP3.LUT R10, R10, 0x840, RZ, 0xc0, !PT ;  /* 0x000008400a0a7812 */ /* 0x000fe400078ec0ff */
[----:B------:R-:W-:Y:S02]  /*3a60*/  LOP3.LUT R47, R44, 0x1800, RZ, 0xc0, !PT ;  /* 0x000018002c2f7812 */ /* 0x000fe400078ec0ff */
[----:B------:R-:W-:Y:S02]  /*3a70*/  LOP3.LUT R10, R10, 0x40, R101, 0x78, !PT ;  /* 0x000000400a0a7812 */ /* 0x000fe400078e7865 */
[----:B------:R-:W-:Y:S01]  /*3a80*/  LOP3.LUT R49, R49, 0x48, R0, 0xf8, !PT ;  /* 0x0000004831317812 */ /* 0x000fe200078ef800 */
[----:B------:R-:W-:Y:S01]  /*3a90*/  IMAD R0, R43, c[0x0][0x194], RZ ;  /* 0x000065002b007a24 */ /* 0x000fe200078e02ff */
[----:B------:R-:W-:Y:S02]  /*3aa0*/  LOP3.LUT R10, R10, R45, RZ, 0xfc, !PT ;  /* 0x0000002d0a0a7212 */ /* 0x000fe400078efcff */
[----:B------:R-:W-:-:S02]  /*3ab0*/  LOP3.LUT R46, R47, 0x70, R46, 0xf8, !PT ;  /* 0x000000702f2e7812 */ /* 0x000fc400078ef82e */
[----:B------:R-:W-:Y:S02]  /*3ac0*/  LOP3.LUT R44, R10, 0x1008, RZ, 0x3c, !PT ;  /* 0x000010080a2c7812 */ /* 0x000fe400078e3cff */
[----:B------:R-:W-:Y:S01]  /*3ad0*/  LOP3.LUT R46, R46, R49, RZ, 0x3c, !PT ;  /* 0x000000312e2e7212 */ /* 0x000fe200078e3cff */
[----:B------:R-:W-:Y:S01]  /*3ae0*/  STS.64 [R10], R76 ;  /* 0x0000004c0a007388 */ /* 0x000fe20000000a00 */
[----:B------:R-:W-:Y:S01]  /*3af0*/  ISETP.GE.AND P0, PT, R43, c[0x0][0x178], PT ;  /* 0x00005e002b007a0c */ /* 0x000fe20003f06270 */
[C---:B------:R-:W-:Y:S01]  /*3b00*/  IMAD R43, R11.reuse, c[0x0][0x198], RZ ;  /* 0x000066000b2b7a24 */ /* 0x040fe200078e02ff */
[----:B------:R-:W-:Y:S01]  /*3b10*/  LOP3.LUT R45, R46, 0x8, RZ, 0x3c, !PT ;  /* 0x000000082e2d7812 */ /* 0x000fe200078e3cff */
[----:B------:R-:W-:Y:S01]  /*3b20*/  STS.64 [R10+0x100], R8 ;  /* 0x000100080a007388 */ /* 0x000fe20000000a00 */
[C---:B------:R-:W-:Y:S02]  /*3b30*/  LEA R47, P2, R0.reuse, c[0x0][0x170], 0x1 ;  /* 0x00005c00002f7a11 */ /* 0x040fe400078408ff */
[----:B------:R-:W-:Y:S01]  /*3b40*/  ISETP.LT.AND P1, PT, R11, c[0x0][0x17c], !P0 ;  /* 0x00005f000b007a0c */ /* 0x000fe20004721270 */
[----:B------:R-:W-:Y:S01]  /*3b50*/  STS.64 [R10+0x80], R64 ;  /* 0x000080400a007388 */ /* 0x000fe20000000a00 */
[----:B------:R-:W-:Y:S01]  /*3b60*/  LEA.HI.X.SX32 R49, R0, c[0x0][0x174], 0x1, P2 ;  /* 0x00005d0000317a11 */ /* 0x000fe200010f0eff */
[----:B------:R-:W-:Y:S01]  /*3b70*/  IMAD R0, R12, c[0x0][0x198], RZ ;  /* 0x000066000c007a24 */ /* 0x000fe200078e02ff */
[C---:B------:R-:W-:Y:S01]  /*3b80*/  ISETP.LT.AND P5, PT, R14.reuse, c[0x0][0x17c], !P0 ;  /* 0x00005f000e007a0c */ /* 0x040fe200047a1270 */
[----:B------:R-:W-:Y:S01]  /*3b90*/  STS.64 [R10+0x180], R6 ;  /* 0x000180060a007388 */ /* 0x000fe20000000a00 */
[----:B------:R-:W-:Y:S01]  /*3ba0*/  IMAD R14, R14, c[0x0][0x198], RZ ;  /* 0x000066000e0e7a24 */ /* 0x000fe200078e02ff */
[----:B------:R-:W-:Y:S01]  /*3bb0*/  ISETP.LT.AND P3, PT, R19, c[0x0][0x17c], !P0 ;  /* 0x00005f0013007a0c */ /* 0x000fe20004761270 */
[----:B------:R-:W-:Y:S01]  /*3bc0*/  IMAD R11, R16, c[0x0][0x198], RZ ;  /* 0x00006600100b7a24 */ /* 0x000fe200078e02ff */
[----:B------:R-:W-:Y:S04]  /*3bd0*/  STS.64 [R44], R78 ;  /* 0x0000004e2c007388 */ /* 0x000fe80000000a00 */
[----:B------:R0:W-:Y:S04]  /*3be0*/  STS.64 [R44+0x100], R4 ;  /* 0x000100042c007388 */ /* 0x0001e80000000a00 */
[----:B------:R-:W-:Y:S04]  /*3bf0*/  STS.64 [R44+0x80], R66 ;  /* 0x000080422c007388 */ /* 0x000fe80000000a00 */
[----:B------:R1:W-:Y:S04]  /*3c00*/  STS.64 [R44+0x180], R2 ;  /* 0x000180022c007388 */ /* 0x0003e80000000a00 */
[----:B------:R-:W-:Y:S01]  /*3c10*/  BAR.SYNC.DEFER_BLOCKING 0x0 ;  /* 0x0000000000007b1d */ /* 0x000fe20000010000 */
[----:B0-----:R-:W-:-:S04]  /*3c20*/  LEA R4, P4, R0, R47, 0x1 ;  /* 0x0000002f00047211 */ /* 0x001fc800078808ff */
[----:B------:R-:W-:Y:S01]  /*3c30*/  LEA.HI.X.SX32 R5, R0, R49, 0x1, P4 ;  /* 0x0000003100057211 */ /* 0x000fe200020f0eff */
[----:B------:R-:W-:Y:S01]  /*3c40*/  IMAD R0, R15, c[0x0][0x198], RZ ;  /* 0x000066000f007a24 */ /* 0x000fe200078e02ff */
[----:B-1----:R-:W-:-:S04]  /*3c50*/  LEA R2, P2, R43, R47, 0x1 ;  /* 0x0000002f2b027211 */ /* 0x002fc800078408ff */
[----:B------:R-:W-:Y:S02]  /*3c60*/  LEA.HI.X.SX32 R3, R43, R49, 0x1, P2 ;  /* 0x000000312b037211 */ /* 0x000fe400010f0eff */
[----:B------:R-:W-:Y:S01]  /*3c70*/  ISETP.LT.AND P2, PT, R12, c[0x0][0x17c], !P0 ;  /* 0x00005f000c007a0c */ /* 0x000fe20004741270 */
[----:B------:R-:W0:Y:S04]  /*3c80*/  LDS.64 R50, [R46] ;  /* 0x000000002e327984 */ /* 0x000e280000000a00 */
[----:B------:R-:W1:Y:S04]  /*3c90*/  LDS.64 R58, [R45] ;  /* 0x000000002d3a7984 */ /* 0x000e680000000a00 */
[----:B------:R-:W2:Y:S04]  /*3ca0*/  LDS.64 R52, [R46+0x200] ;  /* 0x000200002e347984 */ /* 0x000ea80000000a00 */
[----:B------:R-:W3:Y:S04]  /*3cb0*/  LDS.64 R60, [R45+0x200] ;  /* 0x000200002d3c7984 */ /* 0x000ee80000000a00 */
[----:B------:R-:W4:Y:S04]  /*3cc0*/  LDS.64 R54, [R46+0x400] ;  /* 0x000400002e367984 */ /* 0x000f280000000a00 */
[----:B------:R-:W5:Y:S04]  /*3cd0*/  LDS.64 R62, [R45+0x400] ;  /* 0x000400002d3e7984 */ /* 0x000f680000000a00 */
[----:B------:R-:W4:Y:S04]  /*3ce0*/  LDS.64 R56, [R46+0x600] ;  /* 0x000600002e387984 */ /* 0x000f280000000a00 */
[----:B------:R-:W4:Y:S04]  /*3cf0*/  LDS.64 R44, [R45+0x600] ;  /* 0x000600002d2c7984 */ /* 0x000f280000000a00 */
[----:B0-----:R0:W-:Y:S01]  /*3d00*/  @P1 STG.E.U16 [R2.64], R50 ;  /* 0x0000003202001986 */ /* 0x0011e2000c101506 */
[C---:B------:R-:W-:Y:S01]  /*3d10*/  ISETP.LT.AND P1, PT, R13.reuse, c[0x0][0x17c], !P0 ;  /* 0x00005f000d007a0c */ /* 0x040fe20004721270 */
[----:B------:R-:W-:-:S02]  /*3d20*/  IMAD R13, R13, c[0x0][0x198], RZ ;  /* 0x000066000d0d7a24 */ /* 0x000fc400078e02ff */
[----:B-1----:R-:W-:Y:S01]  /*3d30*/  @P2 STG.E.U16 [R4.64], R58 ;  /* 0x0000003a04002986 */ /* 0x002fe2000c101506 */
[----:B------:R-:W-:Y:S01]  /*3d40*/  ISETP.LT.AND P2, PT, R15, c[0x0][0x17c], !P0 ;  /* 0x00005f000f007a0c */ /* 0x000fe20004741270 */
[----:B------:R-:W-:Y:S01]  /*3d50*/  IMAD.MOV.U32 R15, RZ, RZ, c[0x0][0x198] ;  /* 0x00006600ff0f7624 */ /* 0x000fe200078e00ff */
[----:B------:R-:W-:-:S03]  /*3d60*/  LEA R6, P6, R13, R47, 0x1 ;  /* 0x0000002f0d067211 */ /* 0x000fc600078c08ff */
[----:B------:R-:W-:Y:S01]  /*3d70*/  IMAD R43, R15, 0x20, R43 ;  /* 0x000000200f2b7824 */ /* 0x000fe200078e022b */
[----:B------:R-:W-:Y:S02]  /*3d80*/  LEA.HI.X.SX32 R7, R13, R49, 0x1, P6 ;  /* 0x000000310d077211 */ /* 0x000fe400030f0eff */
[-C--:B0-----:R-:W-:Y:S02]  /*3d90*/  LEA R2, P4, R14, R47.reuse, 0x1 ;  /* 0x0000002f0e027211 */ /* 0x081fe400078808ff */
[----:B------:R-:W-:Y:S01]  /*3da0*/  LEA R8, P6, R0, R47, 0x1 ;  /* 0x0000002f00087211 */ /* 0x000fe200078c08ff */
[----:B--2---:R0:W-:Y:S01]  /*3db0*/  @P1 STG.E.U16 [R6.64], R52 ;  /* 0x0000003406001986 */ /* 0x0041e2000c101506 */
[----:B------:R-:W-:Y:S02]  /*3dc0*/  LEA.HI.X.SX32 R3, R14, R49, 0x1, P4 ;  /* 0x000000310e037211 */ /* 0x000fe400020f0eff */
[C---:B------:R-:W-:Y:S02]  /*3dd0*/  LEA R10, P4, R11.reuse, R47, 0x1 ;  /* 0x0000002f0b0a7211 */ /* 0x040fe400078808ff */
[----:B------:R-:W-:Y:S01]  /*3de0*/  ISETP.LT.AND P1, PT, R16, c[0x0][0x17c], !P0 ;  /* 0x00005f0010007a0c */ /* 0x000fe20004721270 */
[----:B---3--:R1:W-:Y:S01]  /*3df0*/  @P5 STG.E.U16 [R2.64], R60 ;  /* 0x0000003c02005986 */ /* 0x0083e2000c101506 */
[----:B------:R-:W-:-:S02]  /*3e00*/  LEA.HI.X.SX32 R11, R11, R49, 0x1, P4 ;  /* 0x000000310b0b7211 */ /* 0x000fc400020f0eff */
[C---:B------:R-:W-:Y:S01]  /*3e10*/  ISETP.LT.AND P4, PT, R18.reuse, c[0x0][0x17c], !P0 ;  /* 0x00005f0012007a0c */ /* 0x040fe20004781270 */
[----:B------:R-:W-:Y:S01]  /*3e20*/  IMAD R18, R18, c[0x0][0x198], RZ ;  /* 0x0000660012127a24 */ /* 0x000fe200078e02ff */
[----:B------:R-:W-:Y:S01]  /*3e30*/  LEA.HI.X.SX32 R9, R0, R49, 0x1, P6 ;  /* 0x0000003100097211 */ /* 0x000fe200030f0eff */
[----:B------:R-:W-:Y:S01]  /*3e40*/  IMAD R0, R15, 0x4, R43 ;  /* 0x000000040f007824 */ /* 0x000fe200078e022b */
[C---:B------:R-:W-:Y:S01]  /*3e50*/  ISETP.LT.AND P5, PT, R17.reuse, c[0x0][0x17c], !P0 ;  /* 0x00005f0011007a0c */ /* 0x040fe200047a1270 */
[----:B------:R-:W-:Y:S01]  /*3e60*/  IMAD R17, R17, c[0x0][0x198], RZ ;  /* 0x0000660011117a24 */ /* 0x000fe200078e02ff */
[----:B0-----:R-:W-:Y:S01]  /*3e70*/  LEA R6, P6, R18, R47, 0x1 ;  /* 0x0000002f12067211 */ /* 0x001fe200078c08ff */
[----:B----4-:R0:W-:Y:S01]  /*3e80*/  @P2 STG.E.U16 [R8.64], R54 ;  /* 0x0000003608002986 */ /* 0x0101e2000c101506 */
[----:B------:R-:W-:Y:S02]  /*3e90*/  PRMT R50, R50, 0x7632, R50 ;  /* 0x0000763232327816 */ /* 0x000fe40000000032 */
[----:B------:R-:W-:Y:S01]  /*3ea0*/  LEA.HI.X.SX32 R7, R18, R49, 0x1, P6 ;  /* 0x0000003112077211 */ /* 0x000fe200030f0eff */
[----:B-----5:R2:W-:Y:S01]  /*3eb0*/  @P1 STG.E.U16 [R10.64], R62 ;  /* 0x0000003e0a001986 */ /* 0x0205e2000c101506 */
[----:B------:R-:W-:-:S02]  /*3ec0*/  LEA R4, P2, R17, R47, 0x1 ;  /* 0x0000002f11047211 */ /* 0x000fc400078408ff */
[----:B-1----:R-:W-:Y:S02]  /*3ed0*/  LEA R2, P6, R43, R47, 0x1 ;  /* 0x0000002f2b027211 */ /* 0x002fe400078c08ff */
[-C--:B------:R-:W-:Y:S02]  /*3ee0*/  LEA.HI.X.SX32 R5, R17, R49.reuse, 0x1, P2 ;  /* 0x0000003111057211 */ /* 0x080fe400010f0eff */
[----:B------:R-:W-:Y:S02]  /*3ef0*/  LEA.HI.X.SX32 R3, R43, R49, 0x1, P6 ;  /* 0x000000312b037211 */ /* 0x000fe400030f0eff */
[----:B0-----:R-:W-:Y:S01]  /*3f00*/  LEA R8, P6, R0, R47, 0x1 ;  /* 0x0000002f00087211 */ /* 0x001fe200078c08ff */
[----:B------:R0:W-:Y:S01]  /*3f10*/  @P5 STG.E.U16 [R4.64], R56 ;  /* 0x0000003804005986 */ /* 0x0001e2000c101506 */
[----:B------:R-:W-:Y:S01]  /*3f20*/  ISETP.LT.AND P1, PT, R20, c[0x0][0x17c], !P0 ;  /* 0x00005f0014007a0c */ /* 0x000fe20004721270 */
[----:B--2---:R-:W-:Y:S01]  /*3f30*/  IMAD R10, R15, 0x4, R0 ;  /* 0x000000040f0a7824 */ /* 0x004fe200078e0200 */
[----:B------:R-:W-:Y:S01]  /*3f40*/  LEA.HI.X.SX32 R9, R0, R49, 0x1, P6 ;  /* 0x0000003100097211 */ /* 0x000fe200030f0eff */
[----:B------:R1:W-:Y:S01]  /*3f50*/  @P4 STG.E.U16 [R6.64], R44 ;  /* 0x0000002c06004986 */ /* 0x0003e2000c101506 */
[----:B------:R-:W-:Y:S01]  /*3f60*/  ISETP.LT.AND P2, PT, R21, c[0x0][0x17c], !P0 ;  /* 0x00005f0015007a0c */ /* 0x000fe20004741270 */
[----:B------:R-:W-:Y:S01]  /*3f70*/  IMAD R0, R15, 0x4, R10 ;  /* 0x000000040f007824 */ /* 0x000fe200078e020a */
[----:B------:R-:W-:Y:S01]  /*3f80*/  PRMT R58, R58, 0x7632, R58 ;  /* 0x000076323a3a7816 */ /* 0x000fe2000000003a */
[----:B------:R2:W-:Y:S01]  /*3f90*/  @P3 STG.E.U16 [R2.64], R50 ;  /* 0x0000003202003986 */ /* 0x0005e2000c101506 */
[----:B------:R-:W-:-:S02]  /*3fa0*/  PRMT R52, R52, 0x7632, R52 ;  /* 0x0000763234347816 */ /* 0x000fc40000000034 */
[----:B------:R-:W-:Y:S02]  /*3fb0*/  ISETP.LT.AND P5, PT, R22, c[0x0][0x17c], !P0 ;  /* 0x00005f0016007a0c */ /* 0x000fe400047a1270 */
[C---:B0-----:R-:W-:Y:S01]  /*3fc0*/  LEA R4, P6, R10.reuse, R47, 0x1 ;  /* 0x0000002f0a047211 */ /* 0x041fe200078c08ff */
[----:B------:R0:W-:Y:S01]  /*3fd0*/  @P1 STG.E.U16 [R8.64], R58 ;  /* 0x0000003a08001986 */ /* 0x0001e2000c101506 */
[----:B------:R-:W-:Y:S02]  /*3fe0*/  ISETP.LT.AND P4, PT, R23, c[0x0][0x17c], !P0 ;  /* 0x00005f0017007a0c */ /* 0x000fe40004781270 */
[----:B------:R-:W-:Y:S02]  /*3ff0*/  LEA.HI.X.SX32 R5, R10, R49, 0x1, P6 ;  /* 0x000000310a057211 */ /* 0x000fe400030f0eff */
[----:B-1----:R-:W-:Y:S01]  /*4000*/  LEA R6, P6, R0, R47, 0x1 ;  /* 0x0000002f00067211 */ /* 0x002fe200078c08ff */
[C---:B--2---:R-:W-:Y:S01]  /*4010*/  IMAD R3, R15.reuse, 0x4, R0 ;  /* 0x000000040f037824 */ /* 0x044fe200078e0200 */
[----:B------:R-:W-:Y:S01]  /*4020*/  PRMT R60, R60, 0x7632, R60 ;  /* 0x000076323c3c7816 */ /* 0x000fe2000000003c */
[----:B------:R1:W-:Y:S01]  /*4030*/  @P2 STG.E.U16 [R4.64], R52 ;  /* 0x0000003404002986 */ /* 0x0003e2000c101506 */
[----:B------:R-:W-:Y:S01]  /*4040*/  LEA.HI.X.SX32 R7, R0, R49, 0x1, P6 ;  /* 0x0000003100077211 */ /* 0x000fe200030f0eff */
[----:B------:R-:W-:Y:S01]  /*4050*/  IMAD R0, R15, 0x4, R3 ;  /* 0x000000040f007824 */ /* 0x000fe200078e0203 */
[----:B------:R-:W-:-:S02]  /*4060*/  LEA R2, P6, R3, R47, 0x1 ;  /* 0x0000002f03027211 */ /* 0x000fc400078c08ff */
[----:B------:R-:W-:Y:S01]  /*4070*/  ISETP.LT.AND P3, PT, R24, c[0x0][0x17c], !P0 ;  /* 0x00005f0018007a0c */ /* 0x000fe20004761270 */
[----:B------:R2:W-:Y:S01]  /*4080*/  @P5 STG.E.U16 [R6.64], R60 ;  /* 0x0000003c06005986 */ /* 0x0005e2000c101506 */
[----:B------:R-:W-:Y:S02]  /*4090*/  LEA.HI.X.SX32 R3, R3, R49, 0x1, P6 ;  /* 0x0000003103037211 */ /* 0x000fe400030f0eff */
[----:B0-----:R-:W-:Y:S02]  /*40a0*/  LEA R8, P6, R0, R47, 0x1 ;  /* 0x0000002f00087211 */ /* 0x001fe400078c08ff */
[----:B------:R-:W-:Y:S01]  /*40b0*/  PRMT R54, R54, 0x7632, R54 ;  /* 0x0000763236367816 */ /* 0x000fe20000000036 */
[----:B-1----:R-:W-:Y:S01]  /*40c0*/  IMAD R5, R15, 0x4, R0 ;  /* 0x000000040f057824 */ /* 0x002fe200078e0200 */
[----:B------:R-:W-:Y:S02]  /*40d0*/  LEA.HI.X.SX32 R9, R0, R49, 0x1, P6 ;  /* 0x0000003100097211 */ /* 0x000fe400030f0eff */
[----:B------:R-:W-:Y:S01]  /*40e0*/  ISETP.LT.AND P1, PT, R25, c[0x0][0x17c], !P0 ;  /* 0x00005f0019007a0c */ /* 0x000fe20004721270 */
[----:B------:R-:W-:Y:S01]  /*40f0*/  IMAD R0, R15, 0x4, R5 ;  /* 0x000000040f007824 */ /* 0x000fe200078e0205 */
[----:B------:R-:W-:Y:S01]  /*4100*/  LEA R4, P6, R5, R47, 0x1 ;  /* 0x0000002f05047211 */ /* 0x000fe200078c08ff */
[----:B------:R0:W-:Y:S01]  /*4110*/  @P4 STG.E.U16 [R2.64], R54 ;  /* 0x0000003602004986 */ /* 0x0001e2000c101506 */
[----:B------:R-:W-:Y:S01]  /*4120*/  PRMT R62, R62, 0x7632, R62 ;  /* 0x000076323e3e7816 */ /* 0x000fe2000000003e */
[----:B------:R-:W-:Y:S01]  /*4130*/  IMAD R10, R15, 0x4, R0 ;  /* 0x000000040f0a7824 */ /* 0x000fe200078e0200 */
[----:B------:R-:W-:-:S02]  /*4140*/  LEA.HI.X.SX32 R5, R5, R49, 0x1, P6 ;  /* 0x0000003105057211 */ /* 0x000fc400030f0eff */
[----:B--2---:R-:W-:Y:S01]  /*4150*/  LEA R6, P6, R0, R47, 0x1 ;  /* 0x0000002f00067211 */ /* 0x004fe200078c08ff */
[----:B------:R1:W-:Y:S01]  /*4160*/  @P3 STG.E.U16 [R8.64], R62 ;  /* 0x0000003e08003986 */ /* 0x0003e2000c101506 */
[----:B------:R-:W-:Y:S02]  /*4170*/  ISETP.LT.AND P2, PT, R26, c[0x0][0x17c], !P0 ;  /* 0x00005f001a007a0c */ /* 0x000fe40004741270 */
[----:B------:R-:W-:Y:S01]  /*4180*/  LEA.HI.X.SX32 R7, R0, R49, 0x1, P6 ;  /* 0x0000003100077211 */ /* 0x000fe200030f0eff */
[----:B------:R-:W-:Y:S01]  /*4190*/  IMAD R0, R15, 0x4, R10 ;  /* 0x000000040f007824 */ /* 0x000fe200078e020a */
[----:B------:R-:W-:Y:S02]  /*41a0*/  PRMT R56, R56, 0x7632, R56 ;  /* 0x0000763238387816 */ /* 0x000fe40000000038 */
[C---:B0-----:R-:W-:Y:S02]  /*41b0*/  LEA R2, P6, R10.reuse, R47, 0x1 ;  /* 0x0000002f0a027211 */ /* 0x041fe400078c08ff */
[----:B------:R-:W-:Y:S01]  /*41c0*/  ISETP.LT.AND P5, PT, R27, c[0x0][0x17c], !P0 ;  /* 0x00005f001b007a0c */ /* 0x000fe200047a1270 */
[----:B------:R0:W-:Y:S01]  /*41d0*/  @P1 STG.E.U16 [R4.64], R56 ;  /* 0x0000003804001986 */ /* 0x0001e2000c101506 */
[----:B------:R-:W-:Y:S01]  /*41e0*/  LEA.HI.X.SX32 R3, R10, R49, 0x1, P6 ;  /* 0x000000310a037211 */ /* 0x000fe200030f0eff */
[----:B------:R-:W-:Y:S01]  /*41f0*/  IMAD R10, R15, 0x4, R0 ;  /* 0x000000040f0a7824 */ /* 0x000fe200078e0200 */
[----:B-1----:R-:W-:-:S02]  /*4200*/  LEA R8, P6, R0, R47, 0x1 ;  /* 0x0000002f00087211 */ /* 0x002fc400078c08ff */
[----:B------:R-:W-:Y:S02]  /*4210*/  PRMT R44, R44, 0x7632, R44 ;  /* 0x000076322c2c7816 */ /* 0x000fe4000000002c */
[----:B------:R-:W-:Y:S01]  /*4220*/  LEA.HI.X.SX32 R9, R0, R49, 0x1, P6 ;  /* 0x0000003100097211 */ /* 0x000fe200030f0eff */
[----:B------:R-:W-:Y:S01]  /*4230*/  IMAD R0, R15, 0x4, R10 ;  /* 0x000000040f007824 */ /* 0x000fe200078e020a */
[----:B------:R-:W-:Y:S01]  /*4240*/  ISETP.LT.AND P4, PT, R28, c[0x0][0x17c], !P0 ;  /* 0x00005f001c007a0c */ /* 0x000fe20004781270 */
[----:B------:R1:W-:Y:S01]  /*4250*/  @P2 STG.E.U16 [R6.64], R44 ;  /* 0x0000002c06002986 */ /* 0x0003e2000c101506 */
[----:B------:R-:W-:Y:S02]  /*4260*/  ISETP.LT.AND P3, PT, R29, c[0x0][0x17c], !P0 ;  /* 0x00005f001d007a0c */ /* 0x000fe40004761270 */
[----:B0-----:R-:W-:Y:S01]  /*4270*/  LEA R4, P6, R10, R47, 0x1 ;  /* 0x0000002f0a047211 */ /* 0x001fe200078c08ff */
[----:B------:R0:W-:Y:S01]  /*4280*/  @P5 STG.E.U16 [R2.64], R51 ;  /* 0x0000003302005986 */ /* 0x0001e2000c101506 */
[----:B------:R-:W-:-:S02]  /*4290*/  ISETP.LT.AND P1, PT, R30, c[0x0][0x17c], !P0 ;  /* 0x00005f001e007a0c */ /* 0x000fc40004721270 */
[----:B------:R-:W-:Y:S01]  /*42a0*/  LEA.HI.X.SX32 R5, R10, R49, 0x1, P6 ;  /* 0x000000310a057211 */ /* 0x000fe200030f0eff */
[----:B------:R-:W-:Y:S01]  /*42b0*/  IMAD R10, R15, 0x4, R0 ;  /* 0x000000040f0a7824 */ /* 0x000fe200078e0200 */
[----:B------:R-:W-:Y:S02]  /*42c0*/  ISETP.LT.AND P2, PT, R31, c[0x0][0x17c], !P0 ;  /* 0x00005f001f007a0c */ /* 0x000fe40004741270 */
[----:B------:R-:W-:Y:S01]  /*42d0*/  ISETP.LT.AND P5, PT, R32, c[0x0][0x17c], !P0 ;  /* 0x00005f0020007a0c */ /* 0x000fe200047a1270 */
[----:B------:R2:W-:Y:S01]  /*42e0*/  @P4 STG.E.U16 [R8.64], R59 ;  /* 0x0000003b08004986 */ /* 0x0005e2000c101506 */
[C---:B-1----:R-:W-:Y:S02]  /*42f0*/  LEA R6, P6, R0.reuse, R47, 0x1 ;  /* 0x0000002f00067211 */ /* 0x042fe400078c08ff */
[----:B------:R-:W-:Y:S01]  /*4300*/  ISETP.LT.AND P4, PT, R33, c[0x0][0x17c], !P0 ;  /* 0x00005f0021007a0c */ /* 0x000fe20004781270 */
[----:B------:R1:W-:Y:S01]  /*4310*/  @P3 STG.E.U16 [R4.64], R53 ;  /* 0x0000003504003986 */ /* 0x0003e2000c101506 */
[----:B------:R-:W-:Y:S01]  /*4320*/  LEA.HI.X.SX32 R7, R0, R49, 0x1, P6 ;  /* 0x0000003100077211 */ /* 0x000fe200030f0eff */
[----:B------:R-:W-:Y:S01]  /*4330*/  IMAD R0, R15, 0x4, R10 ;  /* 0x000000040f007824 */ /* 0x000fe200078e020a */
[----:B0-----:R-:W-:-:S02]  /*4340*/  LEA R2, P6, R10, R47, 0x1 ;  /* 0x0000002f0a027211 */ /* 0x001fc400078c08ff */
[----:B------:R-:W-:Y:S01]  /*4350*/  ISETP.LT.AND P3, PT, R34, c[0x0][0x17c], !P0 ;  /* 0x00005f0022007a0c */ /* 0x000fe20004761270 */
[----:B------:R0:W-:Y:S01]  /*4360*/  @P1 STG.E.U16 [R6.64], R61 ;  /* 0x0000003d06001986 */ /* 0x0001e2000c101506 */
[----:B------:R-:W-:Y:S01]  /*4370*/  LEA.HI.X.SX32 R3, R10, R49, 0x1, P6 ;  /* 0x000000310a037211 */ /* 0x000fe200030f0eff */
[----:B------:R-:W-:Y:S01]  /*4380*/  IMAD R10, R15, 0x4, R0 ;  /* 0x000000040f0a7824 */ /* 0x000fe200078e0200 */
[C---:B--2---:R-:W-:Y:S02]  /*4390*/  LEA R8, P6, R0.reuse, R47, 0x1 ;  /* 0x0000002f00087211 */ /* 0x044fe400078c08ff */
[----:B------:R-:W-:Y:S01]  /*43a0*/  ISETP.LT.AND P1, PT, R35, c[0x0][0x17c], !P0 ;  /* 0x00005f0023007a0c */ /* 0x000fe20004721270 */
[----:B------:R2:W-:Y:S01]  /*43b0*/  @P2 STG.E.U16 [R2.64], R55 ;  /* 0x0000003702002986 */ /* 0x0005e2000c101506 */
[----:B------:R-:W-:Y:S01]  /*43c0*/  LEA.HI.X.SX32 R9, R0, R49, 0x1, P6 ;  /* 0x0000003100097211 */ /* 0x000fe200030f0eff */
[----:B------:R-:W-:Y:S01]  /*43d0*/  IMAD R0, R15, 0x4, R10 ;  /* 0x000000040f007824 */ /* 0x000fe200078e020a */
[----:B-1----:R-:W-:-:S02]  /*43e0*/  LEA R4, P6, R10, R47, 0x1 ;  /* 0x0000002f0a047211 */ /* 0x002fc400078c08ff */
[----:B------:R-:W-:Y:S01]  /*43f0*/  ISETP.LT.AND P2, PT, R36, c[0x0][0x17c], !P0 ;  /* 0x00005f0024007a0c */ /* 0x000fe20004741270 */
[----:B------:R1:W-:Y:S01]  /*4400*/  @P5 STG.E.U16 [R8.64], R63 ;  /* 0x0000003f08005986 */ /* 0x0003e2000c101506 */
[----:B------:R-:W-:Y:S01]  /*4410*/  LEA.HI.X.SX32 R5, R10, R49, 0x1, P6 ;  /* 0x000000310a057211 */ /* 0x000fe200030f0eff */
[----:B------:R-:W-:Y:S01]  /*4420*/  IMAD R10, R15, 0x4, R0 ;  /* 0x000000040f0a7824 */ /* 0x000fe200078e0200 */
[C---:B0-----:R-:W-:Y:S02]  /*4430*/  LEA R6, P6, R0.reuse, R47, 0x1 ;  /* 0x0000002f00067211 */ /* 0x041fe400078c08ff */
[----:B------:R-:W-:Y:S01]  /*4440*/  PRMT R51, R51, 0x7632, R51 ;  /* 0x0000763233337816 */ /* 0x000fe20000000033 */
[----:B------:R0:W-:Y:S01]  /*4450*/  @P4 STG.E.U16 [R4.64], R57 ;  /* 0x0000003904004986 */ /* 0x0001e2000c101506 */
[----:B------:R-:W-:Y:S01]  /*4460*/  LEA.HI.X.SX32 R7, R0, R49, 0x1, P6 ;  /* 0x0000003100077211 */ /* 0x000fe200030f0eff */
[----:B------:R-:W-:Y:S01]  /*4470*/  IMAD R0, R15, 0x4, R10 ;  /* 0x000000040f007824 */ /* 0x000fe200078e020a */
[----:B--2---:R-:W-:-:S02]  /*4480*/  LEA R2, P6, R10, R47, 0x1 ;  /* 0x0000002f0a027211 */ /* 0x004fc400078c08ff */
[----:B------:R-:W-:Y:S01]  /*4490*/  PRMT R59, R59, 0x7632, R59 ;  /* 0x000076323b3b7816 */ /* 0x000fe2000000003b */
[----:B------:R-:W-:Y:S01]  /*44a0*/  IMAD R11, R15, 0x4, R0 ;  /* 0x000000040f0b7824 */ /* 0x000fe200078e0200 */
[----:B------:R-:W-:Y:S01]  /*44b0*/  LEA.HI.X.SX32 R3, R10, R49, 0x1, P6 ;  /* 0x000000310a037211 */ /* 0x000fe200030f0eff */
[----:B------:R2:W-:Y:S01]  /*44c0*/  @P3 STG.E.U16 [R6.64], R45 ;  /* 0x0000002d06003986 */ /* 0x0005e2000c101506 */
[C---:B-1----:R-:W-:Y:S02]  /*44d0*/  LEA R8, P6, R0.reuse, R47, 0x1 ;  /* 0x0000002f00087211 */ /* 0x042fe400078c08ff */
[----:B------:R-:W-:Y:S01]  /*44e0*/  ISETP.LT.AND P5, PT, R37, c[0x0][0x17c], !P0 ;  /* 0x00005f0025007a0c */ /* 0x000fe200047a1270 */
[----:B------:R-:W-:Y:S01]  /*44f0*/  @P1 STG.E.U16 [R2.64], R51 ;  /* 0x0000003302001986 */ /* 0x000fe2000c101506 */
[----:B------:R-:W-:Y:S01]  /*4500*/  LEA.HI.X.SX32 R9, R0, R49, 0x1, P6 ;  /* 0x0000003100097211 */ /* 0x000fe200030f0eff */
[----:B------:R-:W-:Y:S01]  /*4510*/  IMAD R0, R15, 0x4, R11 ;  /* 0x000000040f007824 */ /* 0x000fe200078e020b */
[----:B0-----:R-:W-:-:S02]  /*4520*/  LEA R4, P1, R11, R47, 0x1 ;  /* 0x0000002f0b047211 */ /* 0x001fc400078208ff */
[----:B------:R-:W-:Y:S01]  /*4530*/  ISETP.LT.AND P4, PT, R38, c[0x0][0x17c], !P0 ;  /* 0x00005f0026007a0c */ /* 0x000fe20004781270 */
[C---:B------:R-:W-:Y:S01]  /*4540*/  IMAD R12, R15.reuse, 0x4, R0 ;  /* 0x000000040f0c7824 */ /* 0x040fe200078e0200 */
[----:B------:R0:W-:Y:S01]  /*4550*/  @P2 STG.E.U16 [R8.64], R59 ;  /* 0x0000003b08002986 */ /* 0x0001e2000c101506 */
[----:B--2---:R-:W-:Y:S02]  /*4560*/  LEA R6, P2, R0, R47, 0x1 ;  /* 0x0000002f00067211 */ /* 0x004fe400078408ff */
[----:B------:R-:W-:Y:S01]  /*4570*/  IMAD R13, R15, 0x4, R12 ;  /* 0x000000040f0d7824 */ /* 0x000fe200078e020c */
[----:B------:R-:W-:Y:S02]  /*4580*/  LEA.HI.X.SX32 R5, R11, R49, 0x1, P1 ;  /* 0x000000310b057211 */ /* 0x000fe400008f0eff */
[----:B------:R-:W-:Y:S01]  /*4590*/  ISETP.LT.AND P3, PT, R39, c[0x0][0x17c], !P0 ;  /* 0x00005f0027007a0c */ /* 0x000fe20004761270 */
[----:B------:R-:W-:Y:S01]  /*45a0*/  IMAD R14, R15, 0x4, R13 ;  /* 0x000000040f0e7824 */ /* 0x000fe200078e020d */
[----:B------:R-:W-:-:S02]  /*45b0*/  LEA R10, P6, R12, R47, 0x1 ;  /* 0x0000002f0c0a7211 */ /* 0x000fc400078c08ff */
[----:B------:R-:W-:Y:S01]  /*45c0*/  LEA.HI.X.SX32 R7, R0, R49, 0x1, P2 ;  /* 0x0000003100077211 */ /* 0x000fe200010f0eff */
[----:B------:R-:W-:Y:S01]  /*45d0*/  IMAD R0, R15, 0x4, R14 ;  /* 0x000000040f007824 */ /* 0x000fe200078e020e */
[----:B0-----:R-:W-:Y:S02]  /*45e0*/  LEA R8, P1, R14, R47, 0x1 ;  /* 0x0000002f0e087211 */ /* 0x001fe400078208ff */
[----:B------:R-:W-:Y:S02]  /*45f0*/  ISETP.LT.AND P2, PT, R40, c[0x0][0x17c], !P0 ;  /* 0x00005f0028007a0c */ /* 0x000fe40004741270 */
[----:B------:R-:W-:Y:S02]  /*4600*/  LEA.HI.X.SX32 R9, R14, R49, 0x1, P1 ;  /* 0x000000310e097211 */ /* 0x000fe400008f0eff */
[----:B------:R-:W-:Y:S02]  /*4610*/  ISETP.LT.AND P1, PT, R41, c[0x0][0x17c], !P0 ;  /* 0x00005f0029007a0c */ /* 0x000fe40004721270 */
[----:B------:R-:W-:-:S02]  /*4620*/  ISETP.LT.AND P0, PT, R42, c[0x0][0x17c], !P0 ;  /* 0x00005f002a007a0c */ /* 0x000fc40004701270 */
[----:B------:R-:W-:Y:S02]  /*4630*/  LEA.HI.X.SX32 R11, R12, R49, 0x1, P6 ;  /* 0x000000310c0b7211 */ /* 0x000fe400030f0eff */
[----:B------:R-:W-:Y:S02]  /*4640*/  LEA R2, P6, R13, R47, 0x1 ;  /* 0x0000002f0d027211 */ /* 0x000fe400078c08ff */
[----:B------:R-:W-:Y:S02]  /*4650*/  PRMT R53, R53, 0x7632, R53 ;  /* 0x0000763235357816 */ /* 0x000fe40000000035 */
[----:B------:R-:W-:Y:S02]  /*4660*/  PRMT R61, R61, 0x7632, R61 ;  /* 0x000076323d3d7816 */ /* 0x000fe4000000003d */
[----:B------:R-:W-:Y:S01]  /*4670*/  PRMT R55, R55, 0x7632, R55 ;  /* 0x0000763237377816 */ /* 0x000fe20000000037 */
[----:B------:R0:W-:Y:S01]  /*4680*/  @P5 STG.E.U16 [R4.64], R53 ;  /* 0x0000003504005986 */ /* 0x0001e2000c101506 */
[----:B------:R-:W-:-:S02]  /*4690*/  LEA.HI.X.SX32 R3, R13, R49, 0x1, P6 ;  /* 0x000000310d037211 */ /* 0x000fc400030f0eff */
[----:B------:R-:W-:Y:S01]  /*46a0*/  PRMT R63, R63, 0x7632, R63 ;  /* 0x000076323f3f7816 */ /* 0x000fe2000000003f */
[----:B------:R0:W-:Y:S01]  /*46b0*/  @P4 STG.E.U16 [R6.64], R61 ;  /* 0x0000003d06004986 */ /* 0x0001e2000c101506 */
[----:B------:R-:W-:Y:S02]  /*46c0*/  PRMT R57, R57, 0x7632, R57 ;  /* 0x0000763239397816 */ /* 0x000fe40000000039 */
[C---:B------:R-:W-:Y:S01]  /*46d0*/  LEA R12, P6, R0.reuse, R47, 0x1 ;  /* 0x0000002f000c7211 */ /* 0x040fe200078c08ff */
[----:B------:R0:W-:Y:S03]  /*46e0*/  @P3 STG.E.U16 [R10.64], R55 ;  /* 0x000000370a003986 */ /* 0x0001e6000c101506 */
[----:B------:R-:W-:Y:S01]  /*46f0*/  LEA.HI.X.SX32 R13, R0, R49, 0x1, P6 ;  /* 0x00000031000d7211 */ /* 0x000fe200030f0eff */
[----:B------:R0:W-:Y:S04]  /*4700*/  @P2 STG.E.U16 [R2.64], R63 ;  /* 0x0000003f02002986 */ /* 0x0001e8000c101506 */
[----:B------:R0:W-:Y:S01]  /*4710*/  @P1 STG.E.U16 [R8.64], R57 ;  /* 0x0000003908001986 */ /* 0x0001e2000c101506 */
[----:B------:R-:W-:Y:S05]  /*4720*/  @!P0 EXIT ;  /* 0x000000000000894d */ /* 0x000fea0003800000 */
[----:B0-----:R-:W-:-:S05]  /*4730*/  PRMT R6, R45, 0x7632, R6 ;  /* 0x000076322d067816 */ /* 0x001fca0000000006 */
[----:B------:R-:W-:Y:S01]  /*4740*/  STG.E.U16 [R12.64], R6 ;  /* 0x000000060c007986 */ /* 0x000fe2000c101506 */
[----:B------:R-:W-:Y:S05]  /*4750*/  EXIT ;  /* 0x000000000000794d */ /* 0x000fea0003800000 */
.L_x_3:
[----:B------:R-:W-:-:S00]  /*4760*/  BRA `(.L_x_3) ;  /* 0xfffffff000007947 */ /* 0x000fc0000383ffff */
[----:B------:R-:W-:-:S00]  /*4770*/  NOP ;  /* 0x0000000000007918 */ /* 0x000fc00000000000 */
        /* <DEDUP_REMOVED lines=8> */
.L_x_4:


//--------------------- .nv.shared.matmul_kernel  --------------------------
	.section	.nv.shared.matmul_kernel,"aw",@nobits
	.sectionflags	@""
	.align	16
